# CuTe-DSL kernel — source=fa4 family=fa4_fwd_sm90
# config = {"dtype": "BFloat16", "causal": false, "head_dim": 256, "mma_pv_is_rs": true}


// ===== COMPILED SASS (sm_90) =====

	.headerflags	@"EF_CUDA_TEXMODE_UNIFIED EF_CUDA_64BIT_ADDRESS EF_CUDA_ACCELERATORS EF_CUDA_SM90 EF_CUDA_VIRTUAL_SM(EF_CUDA_SM90)"
	.elftype	@"ET_EXEC"


//--------------------- .nv.info                  --------------------------
	.section	.nv.info,"",@"SHT_CUDA_INFO"
	.align	4


	//----- nvinfo : EIATTR_REGCOUNT
	.align		4
        /*0000*/ 	.byte	0x04, 0x2f
        /*0002*/ 	.short	(.L_1 - .L_0)
	.align		4
.L_0:
        /*0004*/ 	.word	index@(kernel_cutlass_kernel_flash_attncuteflash_fwd_sm90FlashAttentionForwardSm90_object_at__tensor0000o12561211101213_tensor0000o25611101213_tensor0000o25611101213_tensor0000o12561211101213_te_0)
        /*0008*/ 	.word	0x000000a8


	//----- nvinfo : EIATTR_FRAME_SIZE
	.align		4
.L_1:
        /*000c*/ 	.byte	0x04, 0x11
        /*000e*/ 	.short	(.L_3 - .L_2)
	.align		4
.L_2:
        /*0010*/ 	.word	index@(kernel_cutlass_kernel_flash_attncuteflash_fwd_sm90FlashAttentionForwardSm90_object_at__tensor0000o12561211101213_tensor0000o25611101213_tensor0000o25611101213_tensor0000o12561211101213_te_0)
        /*0014*/ 	.word	0x00000030


	//----- nvinfo : EIATTR_MIN_STACK_SIZE
	.align		4
.L_3:
        /*0018*/ 	.byte	0x04, 0x12
        /*001a*/ 	.short	(.L_5 - .L_4)
	.align		4
.L_4:
        /*001c*/ 	.word	index@(kernel_cutlass_kernel_flash_attncuteflash_fwd_sm90FlashAttentionForwardSm90_object_at__tensor0000o12561211101213_tensor0000o25611101213_tensor0000o25611101213_tensor0000o12561211101213_te_0)
        /*0020*/ 	.word	0x00000030
.L_5:


//--------------------- .nv.info.kernel_cutlass_kernel_flash_attncuteflash_fwd_sm90FlashAttentionForwardSm90_object_at__tensor0000o12561211101213_tensor0000o25611101213_tensor0000o25611101213_tensor0000o12561211101213_te_0 --------------------------
	.section	.nv.info.kernel_cutlass_kernel_flash_attncuteflash_fwd_sm90FlashAttentionForwardSm90_object_at__tensor0000o12561211101213_tensor0000o25611101213_tensor0000o25611101213_tensor0000o12561211101213_te_0,"",@"SHT_CUDA_INFO"
	.sectionflags	@""
	.align	4


	//----- nvinfo : EIATTR_CUDA_API_VERSION
	.align		4
        /*0000*/ 	.byte	0x04, 0x37
        /*0002*/ 	.short	(.L_7 - .L_6)
.L_6:
        /*0004*/ 	.word	0x00000081


	//----- nvinfo : EIATTR_KPARAM_INFO
	.align		4
.L_7:
        /*0008*/ 	.byte	0x04, 0x17
        /*000a*/ 	.short	(.L_9 - .L_8)
.L_8:
        /*000c*/ 	.word	0x00000000
        /*0010*/ 	.short	0x000f
        /*0012*/ 	.short	0x0284
        /*0014*/ 	.byte	0x00, 0xf0, 0x31, 0x00


	//----- nvinfo : EIATTR_KPARAM_INFO
	.align		4
.L_9:
        /*0018*/ 	.byte	0x04, 0x17
        /*001a*/ 	.short	(.L_11 - .L_10)
.L_10:
        /*001c*/ 	.word	0x00000000
        /*0020*/ 	.short	0x000e
        /*0022*/ 	.short	0x0280
        /*0024*/ 	.byte	0x00, 0xf0, 0x11, 0x00


	//----- nvinfo : EIATTR_KPARAM_INFO
	.align		4
.L_11:
        /*0028*/ 	.byte	0x04, 0x17
        /*002a*/ 	.short	(.L_13 - .L_12)
.L_12:
        /*002c*/ 	.word	0x00000000
        /*0030*/ 	.short	0x000d
        /*0032*/ 	.short	0x027c
        /*0034*/ 	.byte	0x00, 0xf0, 0x11, 0x00


	//----- nvinfo : EIATTR_KPARAM_INFO
	.align		4
.L_13:
        /*0038*/ 	.byte	0x04, 0x17
        /*003a*/ 	.short	(.L_15 - .L_14)
.L_14:
        /*003c*/ 	.word	0x00000000
        /*0040*/ 	.short	0x000c
        /*0042*/ 	.short	0x0278
        /*0044*/ 	.byte	0x00, 0xf0, 0x11, 0x00


	//----- nvinfo : EIATTR_KPARAM_INFO
	.align		4
.L_15:
        /*0048*/ 	.byte	0x04, 0x17
        /*004a*/ 	.short	(.L_17 - .L_16)
.L_16:
        /*004c*/ 	.word	0x00000000
        /*0050*/ 	.short	0x000b
        /*0052*/ 	.short	0x0275
        /*0054*/ 	.byte	0x00, 0xf0, 0x05, 0x00


	//----- nvinfo : EIATTR_KPARAM_INFO
	.align		4
.L_17:
        /*0058*/ 	.byte	0x04, 0x17
        /*005a*/ 	.short	(.L_19 - .L_18)
.L_18:
        /*005c*/ 	.word	0x00000000
        /*0060*/ 	.short	0x000a
        /*0062*/ 	.short	0x0274
        /*0064*/ 	.byte	0x00, 0xf0, 0x05, 0x00


	//----- nvinfo : EIATTR_KPARAM_INFO
	.align		4
.L_19:
        /*0068*/ 	.byte	0x04, 0x17
        /*006a*/ 	.short	(.L_21 - .L_20)
.L_20:
        /*006c*/ 	.word	0x00000000
        /*0070*/ 	.short	0x0009
        /*0072*/ 	.short	0x0270
        /*0074*/ 	.byte	0x00, 0xf0, 0x11, 0x00


	//----- nvinfo : EIATTR_KPARAM_INFO
	.align		4
.L_21:
        /*0078*/ 	.byte	0x04, 0x17
        /*007a*/ 	.short	(.L_23 - .L_22)
.L_22:
        /*007c*/ 	.word	0x00000000
        /*0080*/ 	.short	0x0008
        /*0082*/ 	.short	0x01f0
        /*0084*/ 	.byte	0x00, 0xf0, 0x01, 0x02


	//----- nvinfo : EIATTR_KPARAM_INFO
	.align		4
.L_23:
        /*0088*/ 	.byte	0x04, 0x17
        /*008a*/ 	.short	(.L_25 - .L_24)
.L_24:
        /*008c*/ 	.word	0x00000000
        /*0090*/ 	.short	0x0007
        /*0092*/ 	.short	0x0170
        /*0094*/ 	.byte	0x00, 0xf0, 0x01, 0x02


	//----- nvinfo : EIATTR_KPARAM_INFO
	.align		4
.L_25:
        /*0098*/ 	.byte	0x04, 0x17
        /*009a*/ 	.short	(.L_27 - .L_26)
.L_26:
        /*009c*/ 	.word	0x00000000
        /*00a0*/ 	.short	0x0006
        /*00a2*/ 	.short	0x00f0
        /*00a4*/ 	.byte	0x00, 0xf0, 0x01, 0x02


	//----- nvinfo : EIATTR_KPARAM_INFO
	.align		4
.L_27:
        /*00a8*/ 	.byte	0x04, 0x17
        /*00aa*/ 	.short	(.L_29 - .L_28)
.L_28:
        /*00ac*/ 	.word	0x00000000
        /*00b0*/ 	.short	0x0005
        /*00b2*/ 	.short	0x0070
        /*00b4*/ 	.byte	0x00, 0xf0, 0x01, 0x02


	//----- nvinfo : EIATTR_KPARAM_INFO
	.align		4
.L_29:
        /*00b8*/ 	.byte	0x04, 0x17
        /*00ba*/ 	.short	(.L_31 - .L_30)
.L_30:
        /*00bc*/ 	.word	0x00000000
        /*00c0*/ 	.short	0x0004
        /*00c2*/ 	.short	0x0030
        /*00c4*/ 	.byte	0x00, 0xf0, 0xc1, 0x00


	//----- nvinfo : EIATTR_KPARAM_INFO
	.align		4
.L_31:
        /*00c8*/ 	.byte	0x04, 0x17
        /*00ca*/ 	.short	(.L_33 - .L_32)
.L_32:
        /*00cc*/ 	.word	0x00000000
        /*00d0*/ 	.short	0x0003
        /*00d2*/ 	.short	0x0024
        /*00d4*/ 	.byte	0x00, 0xf0, 0x31, 0x00


	//----- nvinfo : EIATTR_KPARAM_INFO
	.align		4
.L_33:
        /*00d8*/ 	.byte	0x04, 0x17
        /*00da*/ 	.short	(.L_35 - .L_34)
.L_34:
        /*00dc*/ 	.word	0x00000000
        /*00e0*/ 	.short	0x0002
        /*00e2*/ 	.short	0x0018
        /*00e4*/ 	.byte	0x00, 0xf0, 0x31, 0x00


	//----- nvinfo : EIATTR_KPARAM_INFO
	.align		4
.L_35:
        /*00e8*/ 	.byte	0x04, 0x17
        /*00ea*/ 	.short	(.L_37 - .L_36)
.L_36:
        /*00ec*/ 	.word	0x00000000
        /*00f0*/ 	.short	0x0001
        /*00f2*/ 	.short	0x000c
        /*00f4*/ 	.byte	0x00, 0xf0, 0x31, 0x00


	//----- nvinfo : EIATTR_KPARAM_INFO
	.align		4
.L_37:
        /*00f8*/ 	.byte	0x04, 0x17
        /*00fa*/ 	.short	(.L_39 - .L_38)
.L_38:
        /*00fc*/ 	.word	0x00000000
        /*0100*/ 	.short	0x0000
        /*0102*/ 	.short	0x0000
        /*0104*/ 	.byte	0x00, 0xf0, 0x31, 0x00


	//----- nvinfo : EIATTR_SPARSE_MMA_MASK
	.align		4
.L_39:
        /*0108*/ 	.byte	0x03, 0x50
        /*010a*/ 	.short	0x0000


	//----- nvinfo : EIATTR_MAXREG_COUNT
	.align		4
        /*010c*/ 	.byte	0x03, 0x1b
        /*010e*/ 	.short	0x00a8


	//----- nvinfo : EIATTR_ANNOTATIONS
	.align		4
        /*0110*/ 	.byte	0x04, 0x55
        /*0112*/ 	.short	(.L_41 - .L_40)


	//   ....[0]....
.L_40:
        /*0114*/ 	.word	0x00000001
        /*0118*/ 	.byte	0x10, 0x47, 0x00, 0x00, 0x01, 0x00, 0x00, 0x00, 0x50, 0x47, 0x00, 0x00, 0x01, 0x00, 0x00, 0x00
        /* <DEDUP_REMOVED lines=16> */
        /*0228*/ 	.byte	0x30, 0x81, 0x00, 0x00, 0x01, 0x00, 0x00, 0x00, 0x80, 0x81, 0x00, 0x00


	//----- nvinfo : EIATTR_COOP_GROUP_MASK_REGIDS
	.align		4
.L_41:
        /*0234*/ 	.byte	0x04, 0x29
        /*0236*/ 	.short	(.L_43 - .L_42)


	//   ....[0]....
.L_42:
        /*0238*/ 	.word	0xffffffff


	//   ....[1]....
        /*023c*/ 	.word	0xffffffff


	//   ....[2]....
        /*0240*/ 	.word	0xffffffff


	//   ....[3]....
        /*0244*/ 	.word	0xffffffff


	//   ....[4]....
        /*0248*/ 	.word	0xffffffff


	//   ....[5]....
        /*024c*/ 	.word	0xffffffff


	//   ....[6]....
        /*0250*/ 	.word	0xffffffff


	//   ....[7]....
        /*0254*/ 	.word	0xffffffff


	//   ....[8]....
        /*0258*/ 	.word	0xffffffff


	//   ....[9]....
        /*025c*/ 	.word	0xffffffff


	//   ....[10]....
        /*0260*/ 	.word	0xffffffff


	//   ....[11]....
        /*0264*/ 	.word	0xffffffff


	//   ....[12]....
        /*0268*/ 	.word	0xffffffff


	//   ....[13]....
        /*026c*/ 	.word	0xffffffff


	//   ....[14]....
        /*0270*/ 	.word	0xffffffff


	//   ....[15]....
        /*0274*/ 	.word	0xffffffff


	//   ....[16]....
        /*0278*/ 	.word	0xffffffff


	//----- nvinfo : EIATTR_COOP_GROUP_INSTR_OFFSETS
	.align		4
.L_43:
        /*027c*/ 	.byte	0x04, 0x28
        /*027e*/ 	.short	(.L_45 - .L_44)


	//   ....[0]....
.L_44:
        /*0280*/ 	.word	0x00001e30


	//   ....[1]....
        /*0284*/ 	.word	0x00003210


	//   ....[2]....
        /*0288*/ 	.word	0x00003310


	//   ....[3]....
        /*028c*/ 	.word	0x00003690


	//   ....[4]....
        /*0290*/ 	.word	0x00003850


	//   ....[5]....
        /*0294*/ 	.word	0x00006580


	//   ....[6]....
        /*0298*/ 	.word	0x000065a0


	//   ....[7]....
        /*029c*/ 	.word	0x00006730


	//   ....[8]....
        /*02a0*/ 	.word	0x00006740


	//   ....[9]....
        /*02a4*/ 	.word	0x000081c0


	//   ....[10]....
        /*02a8*/ 	.word	0x000082f0


	//   ....[11]....
        /*02ac*/ 	.word	0x000084f0


	//   ....[12]....
        /*02b0*/ 	.word	0x000086a0


	//   ....[13]....
        /*02b4*/ 	.word	0x00009780


	//   ....[14]....
        /*02b8*/ 	.word	0x000097b0


	//   ....[15]....
        /*02bc*/ 	.word	0x000097e0


	//   ....[16]....
        /*02c0*/ 	.word	0x00009810


	//----- nvinfo : EIATTR_REG_RECONFIG
	.align		4
.L_45:
        /*02c4*/ 	.byte	0x01, 0x54
	.zero		2


	//----- nvinfo : EIATTR_MBARRIER_INSTR_OFFSETS
	.align		4
        /*02c8*/ 	.byte	0x04, 0x39
        /*02ca*/ 	.short	(.L_47 - .L_46)


	//   ....[0]....
.L_46:
        /*02cc*/ 	.word	0x00000320
        /*02d0*/ 	.word	0x000000ff
        /*02d4*/ 	.word	0x00000000
        /*02d8*/ 	.short	0x0100
        /*02da*/ 	.byte	0x08
	.zero		1


	//   ....[1]....
        /*02dc*/ 	.word	0x00000330
        /*02e0*/ 	.word	0x000000ff
        /*02e4*/ 	.word	0x00000008
        /*02e8*/ 	.short	0x0100
        /*02ea*/ 	.byte	0x08
	.zero		1


	//   ....[2]....
        /*02ec*/ 	.word	0x00000340
        /*02f0*/ 	.word	0x000000ff
        /*02f4*/ 	.word	0x00000010
        /*02f8*/ 	.short	0x0100
        /*02fa*/ 	.byte	0x09
	.zero		1


	//   ....[3]....
        /*02fc*/ 	.word	0x00000350
        /*0300*/ 	.word	0x000000ff
        /*0304*/ 	.word	0x00000018
        /*0308*/ 	.short	0x0100
        /*030a*/ 	.byte	0x09
	.zero		1


	//   ....[4]....
        /*030c*/ 	.word	0x00000360
        /*0310*/ 	.word	0x000000ff
        /*0314*/ 	.word	0x00000020
        /*0318*/ 	.short	0x0100
        /*031a*/ 	.byte	0x09
	.zero		1


	//   ....[5]....
        /*031c*/ 	.word	0x00000370
        /*0320*/ 	.word	0x000000ff
        /*0324*/ 	.word	0x00000028
        /*0328*/ 	.short	0x0100
        /*032a*/ 	.byte	0x09
	.zero		1


	//   ....[6]....
        /*032c*/ 	.word	0x00000490
        /*0330*/ 	.word	0x000000ff
        /*0334*/ 	.word	0x00000018
        /*0338*/ 	.short	0x010a
        /*033a*/ 	.byte	0x31
	.zero		1


	//   ....[7]....
        /*033c*/ 	.word	0x000009e0
        /*0340*/ 	.word	0x000000ff
        /*0344*/ 	.word	0x00000008
        /*0348*/ 	.short	0x010a
        /*034a*/ 	.byte	0x31
	.zero		1


	//   ....[8]....
        /*034c*/ 	.word	0x00000ee0
        /*0350*/ 	.word	0x000000ff
        /*0354*/ 	.word	0x00000018
        /*0358*/ 	.short	0x010a
        /*035a*/ 	.byte	0x31
	.zero		1


	//   ....[9]....
        /*035c*/ 	.word	0x00001340
        /*0360*/ 	.word	0x000000ff
        /*0364*/ 	.word	0x00000028
        /*0368*/ 	.short	0x010a
        /*036a*/ 	.byte	0x31
	.zero		1


	//   ....[10]....
        /*036c*/ 	.word	0x000017e0
        /*0370*/ 	.word	0x000000ff
        /*0374*/ 	.word	0x00000028
        /*0378*/ 	.short	0x010a
        /*037a*/ 	.byte	0x31
	.zero		1


	//   ....[11]....
        /*037c*/ 	.word	0x00001c70
        /*0380*/ 	.word	0x000000ff
        /*0384*/ 	.word	0x00000028
        /*0388*/ 	.short	0x010a
        /*038a*/ 	.byte	0x31
	.zero		1


	//   ....[12]....
        /*038c*/ 	.word	0x00001e20
        /*0390*/ 	.word	0x00000000
        /*0394*/ 	.word	0x00000000
        /*0398*/ 	.short	0x010a
        /*039a*/ 	.byte	0x3f
	.zero		1


	//   ....[13]....
        /*039c*/ 	.word	0x00001e90
        /*03a0*/ 	.word	0x00000000
        /*03a4*/ 	.word	0x00000010
        /*03a8*/ 	.short	0x010a
        /*03aa*/ 	.byte	0x3f
	.zero		1


	//   ....[14]....
        /*03ac*/ 	.word	0x00001f80
        /*03b0*/ 	.word	0x00000000
        /*03b4*/ 	.word	0x00000010
        /*03b8*/ 	.short	0x010a
        /*03ba*/ 	.byte	0x3f
	.zero		1


	//   ....[15]....
        /*03bc*/ 	.word	0x00003ea0
        /*03c0*/ 	.word	0x00000000
        /*03c4*/ 	.word	0x00000018
        /*03c8*/ 	.short	0x0101
        /*03ca*/ 	.byte	0x3f
	.zero		1


	//   ....[16]....
        /*03cc*/ 	.word	0x00004ed0
        /*03d0*/ 	.word	0x00000000
        /*03d4*/ 	.word	0x00000010
        /*03d8*/ 	.short	0x010a
        /*03da*/ 	.byte	0x3f
	.zero		1


	//   ....[17]....
        /*03dc*/ 	.word	0x000057e0
        /*03e0*/ 	.word	0x00000000
        /*03e4*/ 	.word	0x00000010
        /*03e8*/ 	.short	0x010a
        /*03ea*/ 	.byte	0x3f
	.zero		1


	//   ....[18]....
        /*03ec*/ 	.word	0x00005e10
        /*03f0*/ 	.word	0x00000000
        /*03f4*/ 	.word	0x00000020
        /*03f8*/ 	.short	0x010a
        /*03fa*/ 	.byte	0x3f
	.zero		1


	//   ....[19]....
        /*03fc*/ 	.word	0x00005e30
        /*0400*/ 	.word	0x00000000
        /*0404*/ 	.word	0x00000020
        /*0408*/ 	.short	0x010a
        /*040a*/ 	.byte	0x3f
	.zero		1


	//   ....[20]....
        /*040c*/ 	.word	0x00006710
        /*0410*/ 	.word	0x00000000
        /*0414*/ 	.word	0x00000018
        /*0418*/ 	.short	0x0101
        /*041a*/ 	.byte	0x3f
	.zero		1


	//   ....[21]....
        /*041c*/ 	.word	0x00006920
        /*0420*/ 	.word	0x00000000
        /*0424*/ 	.word	0x00000028
        /*0428*/ 	.short	0x0101
        /*042a*/ 	.byte	0x3f
	.zero		1


	//   ....[22]....
        /*042c*/ 	.word	0x00007a80
        /*0430*/ 	.word	0x00000000
        /*0434*/ 	.word	0x00000008
        /*0438*/ 	.short	0x0101
        /*043a*/ 	.byte	0x3f
	.zero		1


	//   ....[23]....
        /*043c*/ 	.word	0x00007b00
        /*0440*/ 	.word	0x00000000
        /*0444*/ 	.word	0x00000020
        /*0448*/ 	.short	0x010a
        /*044a*/ 	.byte	0x3f
	.zero		1


	//   ....[24]....
        /*044c*/ 	.word	0x00008050
        /*0450*/ 	.word	0x00000000
        /*0454*/ 	.word	0x00000020
        /*0458*/ 	.short	0x010a
        /*045a*/ 	.byte	0x3f
	.zero		1


	//   ....[25]....
        /*045c*/ 	.word	0x00008a20
        /*0460*/ 	.word	0x00000000
        /*0464*/ 	.word	0x00000028
        /*0468*/ 	.short	0x0101
        /*046a*/ 	.byte	0x3f
	.zero		1


	//   ....[26]....
        /*046c*/ 	.word	0x00009b90
        /*0470*/ 	.word	0x00000005
        /*0474*/ 	.word	0x00000018
        /*0478*/ 	.short	0x010a
        /*047a*/ 	.byte	0x3f
	.zero		1


	//   ....[27]....
        /*047c*/ 	.word	0x00009c10
        /*0480*/ 	.word	0x00000005
        /*0484*/ 	.word	0x00000008
        /*0488*/ 	.short	0x010a
        /*048a*/ 	.byte	0x3f
	.zero		1


	//   ....[28]....
        /*048c*/ 	.word	0x00009c90
        /*0490*/ 	.word	0x00000009
        /*0494*/ 	.word	0x00000018
        /*0498*/ 	.short	0x010a
        /*049a*/ 	.byte	0x3f
	.zero		1


	//   ....[29]....
        /*049c*/ 	.word	0x00009d00
        /*04a0*/ 	.word	0x00000005
        /*04a4*/ 	.word	0x00000028
        /*04a8*/ 	.short	0x010a
        /*04aa*/ 	.byte	0x3f
	.zero		1


	//   ....[30]....
        /*04ac*/ 	.word	0x00009d70
        /*04b0*/ 	.word	0x00000005
        /*04b4*/ 	.word	0x00000028
        /*04b8*/ 	.short	0x010a
        /*04ba*/ 	.byte	0x3f
	.zero		1


	//   ....[31]....
        /*04bc*/ 	.word	0x00009de0
        /*04c0*/ 	.word	0x00000005
        /*04c4*/ 	.word	0x00000028
        /*04c8*/ 	.short	0x010a
        /*04ca*/ 	.byte	0x3f
	.zero		1


	//   ....[32]....
        /*04cc*/ 	.word	0x00009e30
        /*04d0*/ 	.word	0x00000000
        /*04d4*/ 	.word	0x00000000
        /*04d8*/ 	.short	0x010a
        /*04da*/ 	.byte	0x3f
	.zero		1


	//   ....[33]....
        /*04dc*/ 	.word	0x00009e80
        /*04e0*/ 	.word	0x00000000
        /*04e4*/ 	.word	0x00000010
        /*04e8*/ 	.short	0x010a
        /*04ea*/ 	.byte	0x3f
	.zero		1


	//   ....[34]....
        /*04ec*/ 	.word	0x00009ee0
        /*04f0*/ 	.word	0x00000000
        /*04f4*/ 	.word	0x00000010
        /*04f8*/ 	.short	0x010a
        /*04fa*/ 	.byte	0x3f
	.zero		1


	//   ....[35]....
        /*04fc*/ 	.word	0x00009f40
        /*0500*/ 	.word	0x00000000
        /*0504*/ 	.word	0x00000020
        /*0508*/ 	.short	0x010a
        /*050a*/ 	.byte	0x3f
	.zero		1


	//   ....[36]....
        /*050c*/ 	.word	0x00009fa0
        /*0510*/ 	.word	0x00000000
        /*0514*/ 	.word	0x00000020
        /*0518*/ 	.short	0x010a
        /*051a*/ 	.byte	0x3f
	.zero		1


	//----- nvinfo : EIATTR_NUM_MBARRIERS
	.align		4
.L_47:
        /*051c*/ 	.byte	0x03, 0x38
        /*051e*/ 	.short	0x0006


	//----- nvinfo : EIATTR_EXIT_INSTR_OFFSETS
	.align		4
        /*0520*/ 	.byte	0x04, 0x1c
        /*0522*/ 	.short	(.L_49 - .L_48)


	//   ....[0]....
.L_48:
        /*0524*/ 	.word	0x00000400


	//   ....[1]....
        /*0528*/ 	.word	0x00001ca0


	//   ....[2]....
        /*052c*/ 	.word	0x00001cd0


	//   ....[3]....
        /*0530*/ 	.word	0x00009990


	//   ....[4]....
        /*0534*/ 	.word	0x00009b50


	//----- nvinfo : EIATTR_REQNTID
	.align		4
.L_49:
        /*0538*/ 	.byte	0x04, 0x10
        /*053a*/ 	.short	(.L_51 - .L_50)
.L_50:
        /*053c*/ 	.word	0x00000180
        /*0540*/ 	.word	0x00000001
        /*0544*/ 	.word	0x00000001


	//----- nvinfo : EIATTR_CBANK_PARAM_SIZE
	.align		4
.L_51:
        /*0548*/ 	.byte	0x03, 0x19
        /*054a*/ 	.short	0x0290


	//----- nvinfo : EIATTR_PARAM_CBANK
	.align		4
        /*054c*/ 	.byte	0x04, 0x0a
        /*054e*/ 	.short	(.L_53 - .L_52)
	.align		4
.L_52:
        /*0550*/ 	.word	index@(.nv.constant0.kernel_cutlass_kernel_flash_attncuteflash_fwd_sm90FlashAttentionForwardSm90_object_at__tensor0000o12561211101213_tensor0000o25611101213_tensor0000o25611101213_tensor0000o12561211101213_te_0)
        /*0554*/ 	.short	0x0210
        /*0556*/ 	.short	0x0290


	//----- nvinfo : EIATTR_SW_WAR
	.align		4
.L_53:
        /*0558*/ 	.byte	0x04, 0x36
        /*055a*/ 	.short	(.L_55 - .L_54)
.L_54:
        /*055c*/ 	.word	0x00000008
.L_55:


//--------------------- .nv.callgraph             --------------------------
	.section	.nv.callgraph,"",@"SHT_CUDA_CALLGRAPH"
	.align	4
	.sectionentsize	8
	.align		4
        /*0000*/ 	.word	0x00000000
	.align		4
        /*0004*/ 	.word	0xffffffff
	.align		4
        /*0008*/ 	.word	0x00000000
	.align		4
        /*000c*/ 	.word	0xfffffffe
	.align		4
        /*0010*/ 	.word	0x00000000
	.align		4
        /*0014*/ 	.word	0xfffffffd
	.align		4
        /*0018*/ 	.word	0x00000000
	.align		4
        /*001c*/ 	.word	0xfffffffc


//--------------------- .text.kernel_cutlass_kernel_flash_attncuteflash_fwd_sm90FlashAttentionForwardSm90_object_at__tensor0000o12561211101213_tensor0000o25611101213_tensor0000o25611101213_tensor0000o12561211101213_te_0 --------------------------
	.section	.text.kernel_cutlass_kernel_flash_attncuteflash_fwd_sm90FlashAttentionForwardSm90_object_at__tensor0000o12561211101213_tensor0000o25611101213_tensor0000o25611101213_tensor0000o12561211101213_te_0,"ax",@progbits
	.sectionflags	@"SHF_BARRIERS=2"
	.align	128
        .global         kernel_cutlass_kernel_flash_attncuteflash_fwd_sm90FlashAttentionForwardSm90_object_at__tensor0000o12561211101213_tensor0000o25611101213_tensor0000o25611101213_tensor0000o12561211101213_te_0
        .type           kernel_cutlass_kernel_flash_attncuteflash_fwd_sm90FlashAttentionForwardSm90_object_at__tensor0000o12561211101213_tensor0000o25611101213_tensor0000o25611101213_tensor0000o12561211101213_te_0,@function
        .size           kernel_cutlass_kernel_flash_attncuteflash_fwd_sm90FlashAttentionForwardSm90_object_at__tensor0000o12561211101213_tensor0000o25611101213_tensor0000o25611101213_tensor0000o12561211101213_te_0,(.L_x_36 - kernel_cutlass_kernel_flash_attncuteflash_fwd_sm90FlashAttentionForwardSm90_object_at__tensor0000o12561211101213_tensor0000o25611101213_tensor0000o25611101213_tensor0000o12561211101213_te_0)
        .other          kernel_cutlass_kernel_flash_attncuteflash_fwd_sm90FlashAttentionForwardSm90_object_at__tensor0000o12561211101213_tensor0000o25611101213_tensor0000o25611101213_tensor0000o12561211101213_te_0,@"STO_CUDA_ENTRY STV_DEFAULT"
kernel_cutlass_kernel_flash_attncuteflash_fwd_sm90FlashAttentionForwardSm90_object_at__tensor0000o12561211101213_tensor0000o25611101213_tensor0000o25611101213_tensor0000o12561211101213_te_0:
.text.kernel_cutlass_kernel_flash_attncuteflash_fwd_sm90FlashAttentionForwardSm90_object_at__tensor0000o12561211101213_tensor0000o25611101213_tensor0000o25611101213_tensor0000o12561211101213_te_0:
[----:B------:R-:W1:Y:S02]  /*0000*/  LDC R1, c[0x0][0x28] ;  /* 0x00000a00ff017b82 */ /* 0x000e640000000800 */
[----:B-1----:R-:W-:Y:S01]  /*0010*/  VIADD R1, R1, 0xffffffd0 ;  /* 0xffffffd001017836 */ /* 0x002fe20000000000 */
[----:B------:R-:W1:Y:S02]  /*0020*/  S2R R17, SR_TID.X ;  /* 0x0000000000117919 */ /* 0x000e640000002100 */
[----:B-1----:R-:W-:-:S04]  /*0030*/  SHF.R.U32.HI R18, RZ, 0x5, R17 ;  /* 0x00000005ff127819 */ /* 0x002fc80000011611 */
[----:B------:R-:W-:-:S13]  /*0040*/  ISETP.NE.AND P0, PT, R18, RZ, PT ;  /* 0x000000ff1200720c */ /* 0x000fda0003f05270 */
[----:B------:R-:W-:Y:S05]  /*0050*/  @P0 BRA `(.L_x_0) ;  /* 0x0000000000cc0947 */ /* 0x000fea0003800000 */
[----:B------:R-:W1:Y:S01]  /*0060*/  LDC.64 R2, c[0x0][0x198] ;  /* 0x00006600ff027b82 */ /* 0x000e620000000a00 */
[----:B------:R-:W-:Y:S01]  /*0070*/  MOV R0, 0x400 ;  /* 0x0000040000007802 */ /* 0x000fe20000000f00 */
[----:B------:R-:W-:Y:S01]  /*0080*/  UMOV UR4, 0x1 ;  /* 0x0000000100047882 */ /* 0x000fe20000000000 */
[----:B------:R-:W-:Y:S01]  /*0090*/  MOV R6, 0x400 ;  /* 0x0000040000067802 */ /* 0x000fe20000000f00 */
[----:B------:R-:W-:Y:S01]  /*00a0*/  UMOV UR7, 0x8 ;  /* 0x0000000800077882 */ /* 0x000fe20000000000 */
[----:B------:R-:W-:Y:S02]  /*00b0*/  R2UR UR8, R0 ;  /* 0x00000000000872ca */ /* 0x000fe400000e0000 */
[----:B------:R-:W-:Y:S01]  /*00c0*/  R2UR UR9, R6 ;  /* 0x00000000060972ca */ /* 0x000fe200000e0000 */
[----:B------:R-:W2:Y:S01]  /*00d0*/  S2UR UR6, SR_CgaCtaId ;  /* 0x00000000000679c3 */ /* 0x000ea20000008800 */
[----:B------:R-:W-:-:S04]  /*00e0*/  UIADD3 UR12, -UR4, 0x100000, URZ ;  /* 0x00100000040c7890 */ /* 0x000fc8000fffe13f */
[----:B------:R-:W-:Y:S02]  /*00f0*/  USHF.L.U32 UR13, UR12, 0xb, URZ ;  /* 0x0000000b0c0d7899 */ /* 0x000fe4000800063f */
[----:B------:R-:W-:Y:S02]  /*0100*/  USHF.L.U32 UR12, UR12, 0x1, URZ ;  /* 0x000000010c0c7899 */ /* 0x000fe4000800063f */
[----:B------:R-:W-:-:S04]  /*0110*/  UIADD3 UR14, -UR7, 0x100000, URZ ;  /* 0x00100000070e7890 */ /* 0x000fc8000fffe13f */
[----:B------:R-:W-:Y:S02]  /*0120*/  USHF.L.U32 UR15, UR14, 0xb, URZ ;  /* 0x0000000b0e0f7899 */ /* 0x000fe4000800063f */
[----:B------:R-:W-:Y:S02]  /*0130*/  USHF.L.U32 UR14, UR14, 0x1, URZ ;  /* 0x000000010e0e7899 */ /* 0x000fe4000800063f */
[----:B------:R-:W-:-:S04]  /*0140*/  UIADD3 UR4, -UR4, 0x100000, URZ ;  /* 0x0010000004047890 */ /* 0x000fc8000fffe13f */
[----:B------:R-:W-:Y:S02]  /*0150*/  USHF.L.U32 UR5, UR4, 0xb, URZ ;  /* 0x0000000b04057899 */ /* 0x000fe4000800063f */
[----:B------:R-:W-:Y:S01]  /*0160*/  USHF.L.U32 UR4, UR4, 0x1, URZ ;  /* 0x0000000104047899 */ /* 0x000fe2000800063f */
[----:B------:R-:W3:Y:S01]  /*0170*/  S2UR UR10, SR_CgaCtaId ;  /* 0x00000000000a79c3 */ /* 0x000ee20000008800 */
[C---:B-1----:R-:W-:Y:S02]  /*0180*/  IADD3 R0, P0, R2.reuse, 0x70, RZ ;  /* 0x0000007002007810 */ /* 0x042fe40007f1e0ff */
[C---:B------:R-:W-:Y:S02]  /*0190*/  IADD3 R4, P1, R2.reuse, 0xf0, RZ ;  /* 0x000000f002047810 */ /* 0x040fe40007f3e0ff */
[C---:B------:R-:W-:Y:S02]  /*01a0*/  IADD3 R5, P2, R2.reuse, 0x170, RZ ;  /* 0x0000017002057810 */ /* 0x040fe40007f5e0ff */
[----:B------:R-:W-:-:S02]  /*01b0*/  IADD3 R6, P3, R2, 0x1f0, RZ ;  /* 0x000001f002067810 */ /* 0x000fc40007f7e0ff */
[----:B------:R-:W-:Y:S01]  /*01c0*/  R2UR UR16, R0 ;  /* 0x00000000001072ca */ /* 0x000fe200000e0000 */
[--C-:B------:R-:W-:Y:S01]  /*01d0*/  IMAD.X R0, RZ, RZ, R3.reuse, P0 ;  /* 0x000000ffff007224 */ /* 0x100fe200000e0603 */
[----:B------:R-:W-:Y:S01]  /*01e0*/  R2UR UR18, R4 ;  /* 0x00000000041272ca */ /* 0x000fe200000e0000 */
[--C-:B------:R-:W-:Y:S01]  /*01f0*/  IMAD.X R4, RZ, RZ, R3.reuse, P1 ;  /* 0x000000ffff047224 */ /* 0x100fe200008e0603 */
[----:B------:R-:W-:Y:S01]  /*0200*/  R2UR UR20, R5 ;  /* 0x00000000051472ca */ /* 0x000fe200000e0000 */
[--C-:B------:R-:W-:Y:S01]  /*0210*/  IMAD.X R5, RZ, RZ, R3.reuse, P2 ;  /* 0x000000ffff057224 */ /* 0x100fe200010e0603 */
[----:B------:R-:W-:Y:S01]  /*0220*/  R2UR UR17, R0 ;  /* 0x00000000001172ca */ /* 0x000fe200000e0000 */
[----:B------:R-:W-:Y:S01]  /*0230*/  IMAD.X R2, RZ, RZ, R3, P3 ;  /* 0x000000ffff027224 */ /* 0x000fe200018e0603 */
[----:B------:R-:W-:Y:S01]  /*0240*/  R2UR UR19, R4 ;  /* 0x00000000041372ca */ /* 0x000fe200000e0000 */
[----:B--2---:R-:W-:Y:S01]  /*0250*/  ULEA UR8, UR6, UR8, 0x18 ;  /* 0x0000000806087291 */ /* 0x004fe2000f8ec03f */
[----:B------:R-:W-:Y:S01]  /*0260*/  R2UR UR21, R5 ;  /* 0x00000000051572ca */ /* 0x000fe200000e0000 */
[----:B---3--:R-:W-:Y:S01]  /*0270*/  ULEA UR9, UR10, UR9, 0x18 ;  /* 0x000000090a097291 */ /* 0x008fe2000f8ec03f */
[----:B------:R-:W-:-:S02]  /*0280*/  R2UR UR22, R6 ;  /* 0x00000000061672ca */ /* 0x000fc400000e0000 */
[----:B------:R-:W-:Y:S01]  /*0290*/  R2UR UR23, R2 ;  /* 0x00000000021772ca */ /* 0x000fe200000e0000 */
[----:B------:R-:W-:-:S04]  /*02a0*/  UIADD3 UR6, -UR7, 0x100000, URZ ;  /* 0x0010000007067890 */ /* 0x000fc8000fffe13f */
[----:B------:R-:W-:Y:S02]  /*02b0*/  USHF.L.U32 UR7, UR6, 0xb, URZ ;  /* 0x0000000b06077899 */ /* 0x000fe4000800063f */
[----:B------:R-:W-:Y:S01]  /*02c0*/  USHF.L.U32 UR6, UR6, 0x1, URZ ;  /* 0x0000000106067899 */ /* 0x000fe2000800063f */
[----:B------:R1:W-:Y:S01]  /*02d0*/  UTMACCTL.PF [UR16] ;  /* 0x00000000100079b9 */ /* 0x0003e20008040000 */
[----:B------:R1:W-:Y:S01]  /*02e0*/  UTMACCTL.PF [UR18] ;  /* 0x00000000120079b9 */ /* 0x0003e20008040000 */
[----:B------:R1:W-:Y:S03]  /*02f0*/  UTMACCTL.PF [UR20] ;  /* 0x00000000140079b9 */ /* 0x0003e60008040000 */
[----:B------:R1:W-:Y:S01]  /*0300*/  UTMACCTL.PF [UR22] ;  /* 0x00000000160079b9 */ /* 0x0003e20008040000 */
[----:B------:R-:W2:Y:S02]  /*0310*/  FENCE.VIEW.ASYNC.S ;  /* 0x00000000000073c6 */ /* 0x000ea40000000000 */
[----:B--2---:R1:W2:Y:S01]  /*0320*/  SYNCS.EXCH.64 URZ, [UR8], UR12 ;  /* 0x0000000c083f75b2 */ /* 0x0042a20008000100 */
[----:B------:R1:W3:Y:S01]  /*0330*/  SYNCS.EXCH.64 URZ, [UR8+0x8], UR14 ;  /* 0x0000080e083f75b2 */ /* 0x0002e20008000100 */
[----:B------:R1:W4:Y:S01]  /*0340*/  SYNCS.EXCH.64 URZ, [UR9+0x10], UR4 ;  /* 0x00001004093f75b2 */ /* 0x0003220008000100 */
[----:B------:R1:W1:Y:S01]  /*0350*/  SYNCS.EXCH.64 URZ, [UR9+0x18], UR6 ;  /* 0x00001806093f75b2 */ /* 0x0002620008000100 */
[----:B------:R1:W1:Y:S01]  /*0360*/  SYNCS.EXCH.64 URZ, [UR9+0x20], UR4 ;  /* 0x00002004093f75b2 */ /* 0x0002620008000100 */
[----:B------:R1:W1:Y:S01]  /*0370*/  SYNCS.EXCH.64 URZ, [UR9+0x28], UR6 ;  /* 0x00002806093f75b2 */ /* 0x0002620008000100 */
[----:B------:R-:W-:Y:S01]  /*0380*/  NOP ;  /* 0x0000000000007918 */ /* 0x000fe20000000000 */
.L_x_0:
[----:B------:R-:W-:Y:S01]  /*0390*/  ISETP.GT.AND P0, PT, R18, 0x3, PT ;  /* 0x000000031200780c */ /* 0x000fe20003f04270 */
[----:B------:R-:W-:Y:S01]  /*03a0*/  NOP ;  /* 0x0000000000007918 */ /* 0x000fe20000000000 */
[----:B-1234-:R-:W-:Y:S11]  /*03b0*/  BAR.SYNC.DEFER_BLOCKING 0x0 ;  /* 0x0000000000007b1d */ /* 0x01eff60000010000 */
[----:B------:R-:W-:Y:S05]  /*03c0*/  @P0 BRA `(.L_x_1) ;  /* 0x0000001800440947 */ /* 0x000fea0003800000 */
[----:B------:R-:W-:-:S08]  /*03d0*/  NOP ;  /* 0x0000000000007918 */ /* 0x000fd00000000000 */
[----:B------:R-:W1:-:S00]  /*03e0*/  USETMAXREG.DEALLOC.CTAPOOL 0x18 ;  /* 0x00000018000079c8 */ /* 0x000e4000080e0500 */
[----:B-1----:R-:W-:-:S13]  /*03f0*/  LOP3.LUT P0, RZ, R18, 0x3, RZ, 0xc0, !PT ;  /* 0x0000000312ff7812 */ /* 0x002fda000780c0ff */
[----:B------:R-:W-:Y:S05]  /*0400*/  @P0 EXIT ;  /* 0x000000000000094d */ /* 0x000fea0003800000 */
[----:B------:R-:W1:Y:S01]  /*0410*/  S2UR UR4, SR_CgaCtaId ;  /* 0x00000000000479c3 */ /* 0x000e620000008800 */
[----:B------:R-:W-:Y:S02]  /*0420*/  MOV R0, 0x400 ;  /* 0x0000040000007802 */ /* 0x000fe40000000f00 */
[----:B------:R-:W-:Y:S02]  /*0430*/  MOV R9, 0x80000000 ;  /* 0x8000000000097802 */ /* 0x000fe40000000f00 */
[----:B------:R-:W-:-:S03]  /*0440*/  R2UR UR49, R0 ;  /* 0x00000000003172ca */ /* 0x000fc600000e0000 */
[----:B------:R-:W2:Y:S08]  /*0450*/  S2UR UR51, SR_CTAID.X ;  /* 0x00000000003379c3 */ /* 0x000eb00000002500 */
[----:B------:R-:W3:Y:S02]  /*0460*/  S2UR UR36, SR_CTAID.Y ;  /* 0x00000000002479c3 */ /* 0x000ee40000002600 */
[----:B-1----:R-:W-:-:S06]  /*0470*/  ULEA UR49, UR4, UR49, 0x18 ;  /* 0x0000003104317291 */ /* 0x002fcc000f8ec03f */
[----:B------:R-:W1:Y:S03]  /*0480*/  S2UR UR37, SR_CTAID.Z ;  /* 0x00000000002579c3 */ /* 0x000e660000002700 */
[----:B------:R-:W4:Y:S02]  /*0490*/  SYNCS.PHASECHK.TRANS64.TRYWAIT P0, [UR49+0x18], R9 ;  /* 0x00001809ff0075a7 */ /* 0x000f240008000171 */
[----:B-1234-:R-:W-:Y:S05]  /*04a0*/  @!P0 BRA `(.L_x_2) ;  /* 0x0000009400ac8947 */ /* 0x01efea0003800000 */
.L_x_21:
[----:B------:R-:W-:Y:S02]  /*04b0*/  ELECT P0, URZ, PT ;  /* 0x00000000003f782f */ /* 0x000fe40003800000 */
[----:B------:R-:W-:Y:S02]  /*04c0*/  ELECT P1, URZ, PT ;  /* 0x00000000003f782f */ /* 0x000fe40003820000 */
[----:B------:R-:W-:Y:S01]  /*04d0*/  ELECT P2, URZ, PT ;  /* 0x00000000003f782f */ /* 0x000fe20003840000 */
[----:B------:R-:W-:Y:S02]  /*04e0*/  UIADD3 UR24, UR49, 0x20400, URZ ;  /* 0x0002040031187890 */ /* 0x000fe4000fffe03f */
[----:B------:R-:W-:Y:S02]  /*04f0*/  UIADD3 UR25, UR49, 0x10, URZ ;  /* 0x0000001031197890 */ /* 0x000fe4000fffe03f */
[----:B------:R-:W-:Y:S02]  /*0500*/  UIADD3 UR16, UR49, 0x24400, URZ ;  /* 0x0002440031107890 */ /* 0x000fe4000fffe03f */
[----:B------:R-:W-:-:S02]  /*0510*/  UIADD3 UR17, UR49, 0x10, URZ ;  /* 0x0000001031117890 */ /* 0x000fc4000fffe03f */
[----:B-1----:R-:W1:Y:S01]  /*0520*/  @P0 LDC.64 R2, c[0x0][0x198] ;  /* 0x00006600ff020b82 */ /* 0x002e620000000a00 */
[----:B------:R-:W-:Y:S02]  /*0530*/  UIADD3 UR32, UR49, 0x2c400, URZ ;  /* 0x0002c40031207890 */ /* 0x000fe4000fffe03f */
[----:B------:R-:W-:Y:S01]  /*0540*/  UIADD3 UR33, UR49, 0x10, URZ ;  /* 0x0000001031217890 */ /* 0x000fe2000fffe03f */
[----:B------:R-:W-:Y:S01]  /*0550*/  UMOV UR26, URZ ;  /* 0x0000003f001a7c82 */ /* 0x000fe20008000000 */
[----:B------:R-:W-:Y:S01]  /*0560*/  UMOV UR28, UR36 ;  /* 0x00000024001c7c82 */ /* 0x000fe20008000000 */
[----:B------:R-:W-:Y:S02]  /*0570*/  UMOV UR29, UR37 ;  /* 0x00000025001d7c82 */ /* 0x000fe40008000000 */
[----:B------:R-:W2:Y:S01]  /*0580*/  @P1 LDC.64 R6, c[0x0][0x198] ;  /* 0x00006600ff061b82 */ /* 0x000ea20000000a00 */
[----:B------:R-:W-:Y:S01]  /*0590*/  UMOV UR18, 0x40 ;  /* 0x0000004000127882 */ /* 0x000fe20000000000 */
[----:B------:R-:W-:Y:S01]  /*05a0*/  UMOV UR20, UR36 ;  /* 0x0000002400147c82 */ /* 0x000fe20008000000 */
[----:B------:R-:W-:Y:S01]  /*05b0*/  UMOV UR21, UR37 ;  /* 0x0000002500157c82 */ /* 0x000fe20008000000 */
[----:B------:R-:W-:Y:S01]  /*05c0*/  UMOV UR10, 0x80 ;  /* 0x00000080000a7882 */ /* 0x000fe20000000000 */
[----:B------:R-:W-:Y:S01]  /*05d0*/  UMOV UR12, UR36 ;  /* 0x00000024000c7c82 */ /* 0x000fe20008000000 */
[----:B------:R-:W-:Y:S01]  /*05e0*/  UMOV UR13, UR37 ;  /* 0x00000025000d7c82 */ /* 0x000fe20008000000 */
[----:B------:R-:W-:Y:S01]  /*05f0*/  UMOV UR34, 0xc0 ;  /* 0x000000c000227882 */ /* 0x000fe20000000000 */
[----:B------:R-:W3:Y:S01]  /*0600*/  @P2 LDC.64 R4, c[0x0][0x198] ;  /* 0x00006600ff042b82 */ /* 0x000ee20000000a00 */
[----:B-1----:R-:W-:-:S04]  /*0610*/  @P0 IADD3 R0, P3, R2, 0xf0, RZ ;  /* 0x000000f002000810 */ /* 0x002fc80007f7e0ff */
[----:B------:R-:W-:Y:S01]  /*0620*/  @P0 R2UR UR4, R0 ;  /* 0x00000000000402ca */ /* 0x000fe200000e0000 */
[----:B------:R-:W-:Y:S01]  /*0630*/  @P0 IMAD.X R2, RZ, RZ, R3, P3 ;  /* 0x000000ffff020224 */ /* 0x000fe200018e0603 */
[----:B------:R-:W-:-:S04]  /*0640*/  ELECT P3, URZ, PT ;  /* 0x00000000003f782f */ /* 0x000fc80003860000 */
[----:B------:R-:W-:-:S07]  /*0650*/  @P0 R2UR UR5, R2 ;  /* 0x00000000020502ca */ /* 0x000fce00000e0000 */
[----:B------:R-:W-:-:S05]  /*0660*/  IMAD.U32 R2, RZ, RZ, UR4 ;  /* 0x00000004ff027e24 */ /* 0x000fca000f8e00ff */
[----:B------:R-:W-:Y:S01]  /*0670*/  @P0 R2UR UR4, R2 ;  /* 0x00000000020402ca */ /* 0x000fe200000e0000 */
[----:B------:R-:W-:-:S05]  /*0680*/  IMAD.U32 R3, RZ, RZ, UR5 ;  /* 0x00000005ff037e24 */ /* 0x000fca000f8e00ff */
[----:B------:R-:W-:Y:S02]  /*0690*/  @P0 R2UR UR5, R3 ;  /* 0x00000000030502ca */ /* 0x000fe400000e0000 */
[----:B--2---:R-:W-:-:S04]  /*06a0*/  @P1 IADD3 R0, P0, R6, 0xf0, RZ ;  /* 0x000000f006001810 */ /* 0x004fc80007f1e0ff */
[----:B------:R-:W-:Y:S01]  /*06b0*/  @P1 R2UR UR6, R0 ;  /* 0x00000000000612ca */ /* 0x000fe200000e0000 */
[----:B------:R-:W-:Y:S01]  /*06c0*/  @P1 IMAD.X R6, RZ, RZ, R7, P0 ;  /* 0x000000ffff061224 */ /* 0x000fe200000e0607 */
[----:B---3--:R-:W-:Y:S01]  /*06d0*/  @P2 IADD3 R2, P0, R4, 0xf0, RZ ;  /* 0x000000f004022810 */ /* 0x008fe20007f1e0ff */
[----:B------:R-:W1:Y:S03]  /*06e0*/  LDC R7, c[0x0][0x21c] ;  /* 0x00008700ff077b82 */ /* 0x000e660000000800 */
[----:B------:R-:W-:Y:S01]  /*06f0*/  @P2 R2UR UR8, R2 ;  /* 0x00000000020822ca */ /* 0x000fe200000e0000 */
[----:B------:R-:W-:Y:S01]  /*0700*/  @P2 IMAD.X R0, RZ, RZ, R5, P0 ;  /* 0x000000ffff002224 */ /* 0x000fe200000e0605 */
[----:B------:R-:W-:-:S03]  /*0710*/  @P1 R2UR UR7, R6 ;  /* 0x00000000060712ca */ /* 0x000fc600000e0000 */
[----:B------:R-:W2:Y:S01]  /*0720*/  @P3 LDC.64 R4, c[0x0][0x198] ;  /* 0x00006600ff043b82 */ /* 0x000ea20000000a00 */
[----:B------:R-:W-:Y:S02]  /*0730*/  @P2 R2UR UR9, R0 ;  /* 0x00000000000922ca */ /* 0x000fe400000e0000 */
[----:B------:R-:W-:-:S04]  /*0740*/  MOV R2, UR6 ;  /* 0x0000000600027c02 */ /* 0x000fc80008000f00 */
[----:B------:R-:W-:Y:S01]  /*0750*/  @P1 R2UR UR6, R2 ;  /* 0x00000000020612ca */ /* 0x000fe200000e0000 */
[----:B------:R-:W-:Y:S02]  /*0760*/  IMAD.U32 R2, RZ, RZ, UR8 ;  /* 0x00000008ff027e24 */ /* 0x000fe4000f8e00ff */
[----:B------:R-:W-:-:S03]  /*0770*/  IMAD.U32 R3, RZ, RZ, UR7 ;  /* 0x00000007ff037e24 */ /* 0x000fc6000f8e00ff */
[----:B------:R-:W-:Y:S02]  /*0780*/  @P2 R2UR UR14, R2 ;  /* 0x00000000020e22ca */ /* 0x000fe400000e0000 */
[----:B------:R-:W-:Y:S01]  /*0790*/  @P1 R2UR UR7, R3 ;  /* 0x00000000030712ca */ /* 0x000fe200000e0000 */
[----:B-1----:R-:W-:Y:S02]  /*07a0*/  IMAD.MOV R2, RZ, RZ, -R7 ;  /* 0x000000ffff027224 */ /* 0x002fe400078e0a07 */
[----:B------:R-:W-:-:S03]  /*07b0*/  IMAD.U32 R3, RZ, RZ, UR9 ;  /* 0x00000009ff037e24 */ /* 0x000fc6000f8e00ff */
[----:B------:R-:W-:Y:S02]  /*07c0*/  SHF.R.S32.HI R2, RZ, 0x1f, R2 ;  /* 0x0000001fff027819 */ /* 0x000fe40000011402 */
[----:B------:R-:W-:Y:S02]  /*07d0*/  @P2 R2UR UR15, R3 ;  /* 0x00000000030f22ca */ /* 0x000fe400000e0000 */
[----:B--2---:R-:W-:Y:S02]  /*07e0*/  @P3 IADD3 R0, P0, R4, 0xf0, RZ ;  /* 0x000000f004003810 */ /* 0x004fe40007f1e0ff */
[----:B------:R-:W-:Y:S02]  /*07f0*/  LEA.HI R2, R2, -R7, RZ, 0x7 ;  /* 0x8000000702027211 */ /* 0x000fe400078f38ff */
[----:B------:R-:W-:Y:S01]  /*0800*/  @P3 R2UR UR8, R0 ;  /* 0x00000000000832ca */ /* 0x000fe200000e0000 */
[----:B------:R-:W-:Y:S01]  /*0810*/  @P3 IMAD.X R4, RZ, RZ, R5, P0 ;  /* 0x000000ffff043224 */ /* 0x000fe200000e0605 */
[----:B------:R-:W-:-:S02]  /*0820*/  IADD3 R0, R7, -0x1, RZ ;  /* 0xffffffff07007810 */ /* 0x000fc40007ffe0ff */
[----:B------:R-:W-:Y:S02]  /*0830*/  ISETP.GT.AND P0, PT, R7, RZ, PT ;  /* 0x000000ff0700720c */ /* 0x000fe40003f04270 */
[----:B------:R-:W-:Y:S02]  /*0840*/  SHF.R.S32.HI R3, RZ, 0x1f, R0 ;  /* 0x0000001fff037819 */ /* 0x000fe40000011400 */
[----:B------:R-:W-:Y:S02]  /*0850*/  SHF.R.S32.HI R2, RZ, 0x7, R2 ;  /* 0x00000007ff027819 */ /* 0x000fe40000011402 */
[----:B------:R-:W-:Y:S02]  /*0860*/  LEA.HI R0, R3, R0, RZ, 0x7 ;  /* 0x0000000003007211 */ /* 0x000fe400078f38ff */
[----:B------:R-:W-:Y:S01]  /*0870*/  @P3 R2UR UR9, R4 ;  /* 0x00000000040932ca */ /* 0x000fe200000e0000 */
[----:B------:R-:W-:Y:S01]  /*0880*/  IMAD.MOV R2, RZ, RZ, -R2 ;  /* 0x000000ffff027224 */ /* 0x000fe200078e0a02 */
[----:B------:R-:W-:-:S03]  /*0890*/  LEA.HI.SX32 R0, R0, 0x1, 0x19 ;  /* 0x0000000100007811 */ /* 0x000fc600078fcaff */
[----:B------:R-:W-:Y:S01]  /*08a0*/  @!P0 IMAD.MOV.U32 R0, RZ, RZ, R2 ;  /* 0x000000ffff008224 */ /* 0x000fe200078e0002 */
[----:B------:R-:W-:Y:S01]  /*08b0*/  ELECT P0, URZ, PT ;  /* 0x00000000003f782f */ /* 0x000fe20003800000 */
[----:B------:R-:W-:Y:S01]  /*08c0*/  IMAD.U32 R2, RZ, RZ, UR8 ;  /* 0x00000008ff027e24 */ /* 0x000fe2000f8e00ff */
[----:B------:R-:W-:Y:S01]  /*08d0*/  UIADD3 UR8, UR49, 0x28400, URZ ;  /* 0x0002840031087890 */ /* 0x000fe2000fffe03f */
[----:B------:R-:W-:-:S03]  /*08e0*/  IMAD.SHL.U32 R8, R0, 0x80, RZ ;  /* 0x0000008000087824 */ /* 0x000fc600078e00ff */
[----:B------:R-:W-:Y:S01]  /*08f0*/  @P3 R2UR UR22, R2 ;  /* 0x00000000021632ca */ /* 0x000fe200000e0000 */
[----:B------:R-:W-:Y:S01]  /*0900*/  IMAD.U32 R3, RZ, RZ, UR9 ;  /* 0x00000009ff037e24 */ /* 0x000fe2000f8e00ff */
[----:B------:R-:W-:Y:S01]  /*0910*/  R2UR UR27, R8 ;  /* 0x00000000081b72ca */ /* 0x000fe200000e0000 */
[----:B------:R-:W-:-:S03]  /*0920*/  UIADD3 UR9, UR49, 0x10, URZ ;  /* 0x0000001031097890 */ /* 0x000fc6000fffe03f */
[----:B------:R-:W-:Y:S02]  /*0930*/  @P3 R2UR UR23, R3 ;  /* 0x00000000031732ca */ /* 0x000fe400000e0000 */
[----:B------:R-:W-:-:S04]  /*0940*/  @P0 MOV R2, 0x10000 ;  /* 0x0001000000020802 */ /* 0x000fc80000000f00 */
[----:B------:R1:W-:Y:S03]  /*0950*/  @P0 SYNCS.ARRIVE.TRANS64 RZ, [UR49+0x10], R2 ;  /* 0x00001002ffff09a7 */ /* 0x0003e60008000031 */
[----:B------:R-:W-:-:S07]  /*0960*/  UIADD3 UR27, UR27, -0x80, URZ ;  /* 0xffffff801b1b7890 */ /* 0x000fce000fffe03f */
[----:B------:R-:W-:Y:S01]  /*0970*/  UMOV UR19, UR27 ;  /* 0x0000001b00137c82 */ /* 0x000fe20008000000 */
[----:B------:R-:W-:Y:S01]  /*0980*/  UMOV UR11, UR27 ;  /* 0x0000001b000b7c82 */ /* 0x000fe20008000000 */
[----:B------:R1:W-:Y:S01]  /*0990*/  UTMALDG.4D [UR24], [UR4], desc[URZ] ;  /* 0x00003f18040075b4 */ /* 0x0003e20008019000 */
[----:B------:R-:W-:Y:S01]  /*09a0*/  UMOV UR35, UR27 ;  /* 0x0000001b00237c82 */ /* 0x000fe20008000000 */
[----:B------:R1:W-:Y:S01]  /*09b0*/  UTMALDG.4D [UR16], [UR6], desc[URZ] ;  /* 0x00003f10060075b4 */ /* 0x0003e20008019000 */
[----:B------:R1:W-:Y:S01]  /*09c0*/  UTMALDG.4D [UR8], [UR14], desc[URZ] ;  /* 0x00003f080e0075b4 */ /* 0x0003e20008019000 */
[----:B------:R1:W-:Y:S01]  /*09d0*/  UTMALDG.4D [UR32], [UR22], desc[URZ] ;  /* 0x00003f20160075b4 */ /* 0x0003e20008019000 */
[----:B------:R-:W2:Y:S02]  /*09e0*/  SYNCS.PHASECHK.TRANS64.TRYWAIT P0, [UR49+0x8], R9 ;  /* 0x00000809ff0075a7 */ /* 0x000ea40008000171 */
[----:B-12---:R-:W-:Y:S05]  /*09f0*/  @!P0 BRA `(.L_x_3) ;  /* 0x0000009000788947 */ /* 0x006fea0003800000 */
.L_x_22:
[----:B------:R-:W-:Y:S02]  /*0a00*/  ELECT P0, URZ, PT ;  /* 0x00000000003f782f */ /* 0x000fe40003800000 */
[----:B------:R-:W-:Y:S02]  /*0a10*/  ELECT P2, URZ, PT ;  /* 0x00000000003f782f */ /* 0x000fe40003840000 */
[----:B------:R-:W-:Y:S01]  /*0a20*/  ELECT P3, URZ, PT ;  /* 0x00000000003f782f */ /* 0x000fe20003860000 */
[----:B------:R-:W-:Y:S02]  /*0a30*/  USHF.L.U32 UR51, UR51, 0x7, URZ ;  /* 0x0000000733337899 */ /* 0x000fe4000800063f */
[----:B------:R-:W-:Y:S02]  /*0a40*/  UIADD3 UR48, UR49, 0x10400, URZ ;  /* 0x0001040031307890 */ /* 0x000fe4000fffe03f */
[----:B------:R-:W-:Y:S02]  /*0a50*/  UIADD3 UR16, UR49, 0x14400, URZ ;  /* 0x0001440031107890 */ /* 0x000fe4000fffe03f */
[----:B------:R-:W-:-:S02]  /*0a60*/  UIADD3 UR32, UR49, 0x1c400, URZ ;  /* 0x0001c40031207890 */ /* 0x000fc4000fffe03f */
[----:B-1----:R-:W1:Y:S01]  /*0a70*/  @P0 LDC.64 R2, c[0x0][0x198] ;  /* 0x00006600ff020b82 */ /* 0x002e620000000a00 */
[----:B------:R-:W-:Y:S01]  /*0a80*/  UMOV UR50, URZ ;  /* 0x0000003f00327c82 */ /* 0x000fe20008000000 */
[----:B------:R-:W-:Y:S01]  /*0a90*/  UMOV UR52, UR36 ;  /* 0x0000002400347c82 */ /* 0x000fe20008000000 */
[----:B------:R-:W-:Y:S01]  /*0aa0*/  UMOV UR53, UR37 ;  /* 0x0000002500357c82 */ /* 0x000fe20008000000 */
[----:B------:R-:W-:Y:S01]  /*0ab0*/  UMOV UR18, 0x40 ;  /* 0x0000004000127882 */ /* 0x000fe20000000000 */
[----:B------:R-:W-:Y:S01]  /*0ac0*/  UMOV UR20, UR36 ;  /* 0x0000002400147c82 */ /* 0x000fe20008000000 */
[----:B------:R-:W-:Y:S01]  /*0ad0*/  UMOV UR21, UR37 ;  /* 0x0000002500157c82 */ /* 0x000fe20008000000 */
[----:B------:R-:W-:Y:S01]  /*0ae0*/  UMOV UR19, UR51 ;  /* 0x0000003300137c82 */ /* 0x000fe20008000000 */
[----:B------:R-:W-:Y:S01]  /*0af0*/  UMOV UR17, UR49 ;  /* 0x0000003100117c82 */ /* 0x000fe20008000000 */
[----:B------:R-:W-:Y:S01]  /*0b00*/  UMOV UR12, UR36 ;  /* 0x00000024000c7c82 */ /* 0x000fe20008000000 */
[----:B------:R-:W-:Y:S01]  /*0b10*/  UMOV UR13, UR37 ;  /* 0x00000025000d7c82 */ /* 0x000fe20008000000 */
[----:B------:R-:W-:Y:S01]  /*0b20*/  UMOV UR34, 0xc0 ;  /* 0x000000c000227882 */ /* 0x000fe20000000000 */
[----:B------:R-:W-:Y:S01]  /*0b30*/  UMOV UR35, UR51 ;  /* 0x0000003300237c82 */ /* 0x000fe20008000000 */
[----:B------:R-:W-:Y:S01]  /*0b40*/  UMOV UR33, UR49 ;  /* 0x0000003100217c82 */ /* 0x000fe20008000000 */
[----:B-1----:R-:W-:-:S04]  /*0b50*/  @P0 IADD3 R4, P1, R2, 0x70, RZ ;  /* 0x0000007002040810 */ /* 0x002fc80007f3e0ff */
[----:B------:R-:W-:Y:S01]  /*0b60*/  @P0 R2UR UR4, R4 ;  /* 0x00000000040402ca */ /* 0x000fe200000e0000 */
[----:B------:R-:W-:Y:S01]  /*0b70*/  @P0 IMAD.X R2, RZ, RZ, R3, P1 ;  /* 0x000000ffff020224 */ /* 0x000fe200008e0603 */
[----:B------:R-:W-:Y:S01]  /*0b80*/  ELECT P1, URZ, PT ;  /* 0x00000000003f782f */ /* 0x000fe20003820000 */
[----:B------:R-:W1:Y:S03]  /*0b90*/  @P2 LDC.64 R4, c[0x0][0x198] ;  /* 0x00006600ff042b82 */ /* 0x000e660000000a00 */
[----:B------:R-:W-:-:S07]  /*0ba0*/  @P0 R2UR UR5, R2 ;  /* 0x00000000020502ca */ /* 0x000fce00000e0000 */
[----:B------:R-:W-:Y:S02]  /*0bb0*/  IMAD.U32 R2, RZ, RZ, UR4 ;  /* 0x00000004ff027e24 */ /* 0x000fe4000f8e00ff */
[----:B------:R-:W2:Y:S03]  /*0bc0*/  @P1 LDC.64 R6, c[0x0][0x198] ;  /* 0x00006600ff061b82 */ /* 0x000ea60000000a00 */
[----:B------:R-:W-:Y:S01]  /*0bd0*/  @P0 R2UR UR4, R2 ;  /* 0x00000000020402ca */ /* 0x000fe200000e0000 */
[----:B------:R-:W-:-:S05]  /*0be0*/  IMAD.U32 R3, RZ, RZ, UR5 ;  /* 0x00000005ff037e24 */ /* 0x000fca000f8e00ff */
[----:B------:R-:W-:Y:S02]  /*0bf0*/  @P0 R2UR UR5, R3 ;  /* 0x00000000030502ca */ /* 0x000fe400000e0000 */
[----:B------:R-:W3:Y:S01]  /*0c00*/  @P3 LDC.64 R2, c[0x0][0x198] ;  /* 0x00006600ff023b82 */ /* 0x000ee20000000a00 */
[----:B--2---:R-:W-:-:S04]  /*0c10*/  @P1 IADD3 R9, P0, R6, 0x70, RZ ;  /* 0x0000007006091810 */ /* 0x004fc80007f1e0ff */
[----:B------:R-:W-:Y:S01]  /*0c20*/  @P1 R2UR UR6, R9 ;  /* 0x00000000090612ca */ /* 0x000fe200000e0000 */
[----:B------:R-:W-:-:S05]  /*0c30*/  @P1 IMAD.X R6, RZ, RZ, R7, P0 ;  /* 0x000000ffff061224 */ /* 0x000fca00000e0607 */
[----:B------:R-:W-:Y:S02]  /*0c40*/  @P1 R2UR UR7, R6 ;  /* 0x00000000060712ca */ /* 0x000fe400000e0000 */
[----:B-1----:R-:W-:-:S04]  /*0c50*/  @P2 IADD3 R6, P0, R4, 0x70, RZ ;  /* 0x0000007004062810 */ /* 0x002fc80007f1e0ff */
[----:B------:R-:W-:Y:S01]  /*0c60*/  @P2 R2UR UR8, R6 ;  /* 0x00000000060822ca */ /* 0x000fe200000e0000 */
[----:B------:R-:W-:Y:S01]  /*0c70*/  @P2 IMAD.X R4, RZ, RZ, R5, P0 ;  /* 0x000000ffff042224 */ /* 0x000fe200000e0605 */
[----:B---3--:R-:W-:-:S04]  /*0c80*/  @P3 IADD3 R5, P0, R2, 0x70, RZ ;  /* 0x0000007002053810 */ /* 0x008fc80007f1e0ff */
[----:B------:R-:W-:Y:S02]  /*0c90*/  @P3 IADD3.X R2, RZ, R3, RZ, P0, !PT ;  /* 0x00000003ff023210 */ /* 0x000fe400007fe4ff */
[----:B------:R-:W-:Y:S02]  /*0ca0*/  ELECT P0, URZ, PT ;  /* 0x00000000003f782f */ /* 0x000fe40003800000 */
[----:B------:R-:W-:Y:S01]  /*0cb0*/  @P2 R2UR UR9, R4 ;  /* 0x00000000040922ca */ /* 0x000fe200000e0000 */
[----:B------:R-:W-:Y:S01]  /*0cc0*/  IMAD.U32 R3, RZ, RZ, UR7 ;  /* 0x00000007ff037e24 */ /* 0x000fe2000f8e00ff */
[----:B------:R-:W-:Y:S01]  /*0cd0*/  @P3 R2UR UR10, R5 ;  /* 0x00000000050a32ca */ /* 0x000fe200000e0000 */
[----:B------:R-:W-:Y:S01]  /*0ce0*/  IMAD.MOV.U32 R4, RZ, RZ, 0x1 ;  /* 0x00000001ff047424 */ /* 0x000fe200078e00ff */
[----:B------:R-:W-:Y:S01]  /*0cf0*/  @P3 R2UR UR11, R2 ;  /* 0x00000000020b32ca */ /* 0x000fe200000e0000 */
[----:B------:R-:W-:Y:S01]  /*0d00*/  IMAD.U32 R2, RZ, RZ, UR6 ;  /* 0x00000006ff027e24 */ /* 0x000fe2000f8e00ff */
[----:B------:R-:W-:-:S04]  /*0d10*/  @P1 R2UR UR7, R3 ;  /* 0x00000000030712ca */ /* 0x000fc800000e0000 */
[----:B------:R-:W-:Y:S01]  /*0d20*/  @P1 R2UR UR6, R2 ;  /* 0x00000000020612ca */ /* 0x000fe200000e0000 */
[----:B------:R-:W-:Y:S01]  /*0d30*/  IMAD.U32 R2, RZ, RZ, UR8 ;  /* 0x00000008ff027e24 */ /* 0x000fe2000f8e00ff */
[----:B------:R-:W-:Y:S01]  /*0d40*/  UIADD3 UR8, UR49, 0x18400, URZ ;  /* 0x0001840031087890 */ /* 0x000fe2000fffe03f */
[----:B------:R-:W-:Y:S01]  /*0d50*/  IMAD.U32 R3, RZ, RZ, UR9 ;  /* 0x00000009ff037e24 */ /* 0x000fe2000f8e00ff */
[----:B------:R-:W-:Y:S02]  /*0d60*/  UMOV UR9, UR49 ;  /* 0x0000003100097c82 */ /* 0x000fe40008000000 */
[----:B------:R-:W-:Y:S01]  /*0d70*/  @P2 R2UR UR14, R2 ;  /* 0x00000000020e22ca */ /* 0x000fe200000e0000 */
[----:B------:R-:W-:Y:S01]  /*0d80*/  IMAD.U32 R2, RZ, RZ, UR10 ;  /* 0x0000000aff027e24 */ /* 0x000fe2000f8e00ff */
[----:B------:R-:W-:Y:S01]  /*0d90*/  @P2 R2UR UR15, R3 ;  /* 0x00000000030f22ca */ /* 0x000fe200000e0000 */
[----:B------:R-:W-:Y:S01]  /*0da0*/  UMOV UR10, 0x80 ;  /* 0x00000080000a7882 */ /* 0x000fe20000000000 */
[----:B------:R-:W-:Y:S01]  /*0db0*/  MOV R3, UR11 ;  /* 0x0000000b00037c02 */ /* 0x000fe20008000f00 */
[----:B------:R-:W-:Y:S01]  /*0dc0*/  UMOV UR11, UR51 ;  /* 0x00000033000b7c82 */ /* 0x000fe20008000000 */
[----:B------:R-:W-:Y:S01]  /*0dd0*/  @P3 R2UR UR22, R2 ;  /* 0x00000000021632ca */ /* 0x000fe200000e0000 */
[----:B------:R-:W-:Y:S01]  /*0de0*/  @P0 IMAD.MOV.U32 R2, RZ, RZ, 0x10000 ;  /* 0x00010000ff020424 */ /* 0x000fe200078e00ff */
[----:B------:R-:W-:-:S03]  /*0df0*/  @P3 R2UR UR23, R3 ;  /* 0x00000000031732ca */ /* 0x000fc600000e0000 */
[----:B------:R1:W-:Y:S01]  /*0e00*/  @P0 SYNCS.ARRIVE.TRANS64 RZ, [UR49], R2 ;  /* 0x00000002ffff09a7 */ /* 0x0003e20008000031 */
[----:B------:R-:W-:Y:S01]  /*0e10*/  ISETP.GE.AND P0, PT, R0, 0x2, PT ;  /* 0x000000020000780c */ /* 0x000fe20003f06270 */
[----:B------:R1:W-:Y:S01]  /*0e20*/  UTMALDG.4D [UR48], [UR4], desc[URZ] ;  /* 0x00003f30040075b4 */ /* 0x0003e20008019000 */
[----:B------:R1:W-:Y:S01]  /*0e30*/  UTMALDG.4D [UR16], [UR6], desc[URZ] ;  /* 0x00003f10060075b4 */ /* 0x0003e20008019000 */
[----:B------:R1:W-:Y:S06]  /*0e40*/  UTMALDG.4D [UR8], [UR14], desc[URZ] ;  /* 0x00003f080e0075b4 */ /* 0x0003ec0008019000 */
[----:B------:R1:W-:Y:S04]  /*0e50*/  UTMALDG.4D [UR32], [UR22], desc[URZ] ;  /* 0x00003f20160075b4 */ /* 0x0003e80008019000 */
[----:B-1----:R-:W-:Y:S05]  /*0e60*/  @!P0 BRA `(.L_x_4) ;  /* 0x0000000800588947 */ /* 0x002fea0003800000 */
[----:B------:R-:W1:Y:S01]  /*0e70*/  LDC.64 R6, c[0x0][0x198] ;  /* 0x00006600ff067b82 */ /* 0x000e620000000a00 */
[----:B------:R-:W-:Y:S02]  /*0e80*/  VIADD R8, R8, 0xffffff00 ;  /* 0xffffff0008087836 */ /* 0x000fe40000000000 */
[----:B------:R-:W-:Y:S02]  /*0e90*/  IMAD.MOV R0, RZ, RZ, -R0 ;  /* 0x000000ffff007224 */ /* 0x000fe400078e0a00 */
[----:B------:R-:W-:Y:S01]  /*0ea0*/  IMAD.MOV.U32 R5, RZ, RZ, 0x1 ;  /* 0x00000001ff057424 */ /* 0x000fe200078e00ff */
[----:B------:R-:W-:-:S15]  /*0eb0*/  R2UR UR35, R8 ;  /* 0x00000000082372ca */ /* 0x000fde00000e0000 */
.L_x_7:
[----:B------:R-:W-:-:S04]  /*0ec0*/  LOP3.LUT R4, R5, 0x1, RZ, 0x3c, !PT ;  /* 0x0000000105047812 */ /* 0x000fc800078e3cff */
[----:B------:R-:W-:-:S04]  /*0ed0*/  SHF.L.U32 R2, R4, 0x1f, RZ ;  /* 0x0000001f04027819 */ /* 0x000fc800000006ff */
[----:B------:R-:W2:Y:S02]  /*0ee0*/  SYNCS.PHASECHK.TRANS64.TRYWAIT P0, [UR49+0x18], R2 ;  /* 0x00001802ff0075a7 */ /* 0x000ea40008000171 */
[----:B--2---:R-:W-:Y:S05]  /*0ef0*/  @!P0 BRA `(.L_x_5) ;  /* 0x0000008c00588947 */ /* 0x004fea0003800000 */
.L_x_24:
[----:B------:R-:W-:Y:S01]  /*0f00*/  ELECT P0, URZ, PT ;  /* 0x00000000003f782f */ /* 0x000fe20003800000 */
[----:B------:R-:W-:Y:S01]  /*0f10*/  VIADD R0, R0, 0x1 ;  /* 0x0000000100007836 */ /* 0x000fe20000000000 */
[----:B------:R-:W-:Y:S01]  /*0f20*/  ELECT P1, URZ, PT ;  /* 0x00000000003f782f */ /* 0x000fe20003820000 */
[----:B------:R-:W-:Y:S02]  /*0f30*/  UIADD3 UR32, UR49, 0x20400, URZ ;  /* 0x0002040031207890 */ /* 0x000fe4000fffe03f */
[----:B------:R-:W-:Y:S02]  /*0f40*/  UIADD3 UR33, UR49, 0x10, URZ ;  /* 0x0000001031217890 */ /* 0x000fe4000fffe03f */
[----:B------:R-:W-:Y:S02]  /*0f50*/  UIADD3 UR24, UR49, 0x24400, URZ ;  /* 0x0002440031187890 */ /* 0x000fe4000fffe03f */
[----:B------:R-:W-:Y:S02]  /*0f60*/  UIADD3 UR25, UR49, 0x10, URZ ;  /* 0x0000001031197890 */ /* 0x000fe4000fffe03f */
[----:B------:R-:W-:-:S02]  /*0f70*/  UIADD3 UR16, UR49, 0x28400, URZ ;  /* 0x0002840031107890 */ /* 0x000fc4000fffe03f */
[----:B-1----:R-:W-:Y:S01]  /*0f80*/  @P0 IADD3 R2, P2, R6, 0xf0, RZ ;  /* 0x000000f006020810 */ /* 0x002fe20007f5e0ff */
[----:B------:R-:W-:Y:S01]  /*0f90*/  UIADD3 UR17, UR49, 0x10, URZ ;  /* 0x0000001031117890 */ /* 0x000fe2000fffe03f */
[----:B------:R-:W-:Y:S02]  /*0fa0*/  UMOV UR34, URZ ;  /* 0x0000003f00227c82 */ /* 0x000fe40008000000 */
[----:B------:R-:W-:Y:S01]  /*0fb0*/  @P0 R2UR UR4, R2 ;  /* 0x00000000020402ca */ /* 0x000fe200000e0000 */
[--C-:B------:R-:W-:Y:S01]  /*0fc0*/  @P0 IMAD.X R2, RZ, RZ, R7.reuse, P2 ;  /* 0x000000ffff020224 */ /* 0x100fe200010e0607 */
[----:B------:R-:W-:Y:S01]  /*0fd0*/  UMOV UR26, 0x40 ;  /* 0x00000040001a7882 */ /* 0x000fe20000000000 */
[----:B------:R-:W-:Y:S01]  /*0fe0*/  UMOV UR27, UR35 ;  /* 0x00000023001b7c82 */ /* 0x000fe20008000000 */
[----:B------:R-:W-:Y:S01]  /*0ff0*/  UMOV UR28, UR36 ;  /* 0x00000024001c7c82 */ /* 0x000fe20008000000 */
[----:B------:R-:W-:Y:S01]  /*1000*/  UMOV UR29, UR37 ;  /* 0x00000025001d7c82 */ /* 0x000fe20008000000 */
[----:B------:R-:W-:Y:S01]  /*1010*/  @P0 R2UR UR5, R2 ;  /* 0x00000000020502ca */ /* 0x000fe200000e0000 */
[----:B------:R-:W-:Y:S01]  /*1020*/  UMOV UR18, 0x80 ;  /* 0x0000008000127882 */ /* 0x000fe20000000000 */
[----:B------:R-:W-:Y:S01]  /*1030*/  @P1 IADD3 R2, P2, R6, 0xf0, RZ ;  /* 0x000000f006021810 */ /* 0x000fe20007f5e0ff */
[----:B------:R-:W-:Y:S01]  /*1040*/  UMOV UR19, UR35 ;  /* 0x0000002300137c82 */ /* 0x000fe20008000000 */
[----:B------:R-:W-:Y:S01]  /*1050*/  UMOV UR20, UR36 ;  /* 0x0000002400147c82 */ /* 0x000fe20008000000 */
[----:B------:R-:W-:Y:S01]  /*1060*/  UMOV UR21, UR37 ;  /* 0x0000002500157c82 */ /* 0x000fe20008000000 */
[----:B------:R-:W-:Y:S01]  /*1070*/  @P1 R2UR UR6, R2 ;  /* 0x00000000020612ca */ /* 0x000fe200000e0000 */
[----:B------:R-:W-:Y:S01]  /*1080*/  @P1 IMAD.X R2, RZ, RZ, R7, P2 ;  /* 0x000000ffff021224 */ /* 0x000fe200010e0607 */
[----:B------:R-:W-:Y:S01]  /*1090*/  UMOV UR12, UR36 ;  /* 0x00000024000c7c82 */ /* 0x000fe20008000000 */
[----:B------:R-:W-:Y:S01]  /*10a0*/  UMOV UR13, UR37 ;  /* 0x00000025000d7c82 */ /* 0x000fe20008000000 */
[----:B------:R-:W-:-:S02]  /*10b0*/  UIADD3 UR43, UR35, 0x80, URZ ;  /* 0x00000080232b7890 */ /* 0x000fc4000fffe03f */
[----:B------:R-:W-:Y:S01]  /*10c0*/  @P1 R2UR UR7, R2 ;  /* 0x00000000020712ca */ /* 0x000fe200000e0000 */
[----:B------:R-:W-:Y:S02]  /*10d0*/  IMAD.U32 R2, RZ, RZ, UR4 ;  /* 0x00000004ff027e24 */ /* 0x000fe4000f8e00ff */
[----:B--2---:R-:W-:-:S03]  /*10e0*/  IMAD.U32 R3, RZ, RZ, UR5 ;  /* 0x00000005ff037e24 */ /* 0x004fc6000f8e00ff */
[----:B------:R-:W-:Y:S01]  /*10f0*/  @P0 R2UR UR4, R2 ;  /* 0x00000000020402ca */ /* 0x000fe200000e0000 */
[----:B------:R-:W-:Y:S01]  /*1100*/  IMAD.U32 R2, RZ, RZ, UR6 ;  /* 0x00000006ff027e24 */ /* 0x000fe2000f8e00ff */
[----:B------:R-:W-:Y:S02]  /*1110*/  @P0 R2UR UR5, R3 ;  /* 0x00000000030502ca */ /* 0x000fe400000e0000 */
[----:B------:R-:W-:Y:S02]  /*1120*/  ELECT P0, URZ, PT ;  /* 0x00000000003f782f */ /* 0x000fe40003800000 */
[----:B------:R-:W-:Y:S02]  /*1130*/  @P1 R2UR UR6, R2 ;  /* 0x00000000020612ca */ /* 0x000fe400000e0000 */
[----:B------:R-:W-:-:S04]  /*1140*/  MOV R3, UR7 ;  /* 0x0000000700037c02 */ /* 0x000fc80008000f00 */
[----:B------:R-:W-:Y:S02]  /*1150*/  @P1 R2UR UR7, R3 ;  /* 0x00000000030712ca */ /* 0x000fe400000e0000 */
[----:B------:R-:W-:-:S03]  /*1160*/  ELECT P1, URZ, PT ;  /* 0x00000000003f782f */ /* 0x000fc60003820000 */
[----:B------:R-:W-:-:S04]  /*1170*/  @P0 IADD3 R2, P2, R6, 0xf0, RZ ;  /* 0x000000f006020810 */ /* 0x000fc80007f5e0ff */
[----:B------:R-:W-:Y:S01]  /*1180*/  @P0 R2UR UR8, R2 ;  /* 0x00000000020802ca */ /* 0x000fe200000e0000 */
[----:B------:R-:W-:-:S05]  /*1190*/  @P0 IMAD.X R2, RZ, RZ, R7, P2 ;  /* 0x000000ffff020224 */ /* 0x000fca00010e0607 */
[----:B------:R-:W-:Y:S02]  /*11a0*/  @P0 R2UR UR9, R2 ;  /* 0x00000000020902ca */ /* 0x000fe400000e0000 */
[----:B------:R-:W-:-:S04]  /*11b0*/  @P1 IADD3 R2, P2, R6, 0xf0, RZ ;  /* 0x000000f006021810 */ /* 0x000fc80007f5e0ff */
[----:B------:R-:W-:Y:S01]  /*11c0*/  @P1 R2UR UR10, R2 ;  /* 0x00000000020a12ca */ /* 0x000fe200000e0000 */
[----:B------:R-:W-:-:S05]  /*11d0*/  @P1 IMAD.X R2, RZ, RZ, R7, P2 ;  /* 0x000000ffff021224 */ /* 0x000fca00010e0607 */
[----:B------:R-:W-:Y:S01]  /*11e0*/  @P1 R2UR UR11, R2 ;  /* 0x00000000020b12ca */ /* 0x000fe200000e0000 */
[----:B------:R-:W-:Y:S01]  /*11f0*/  IMAD.U32 R2, RZ, RZ, UR8 ;  /* 0x00000008ff027e24 */ /* 0x000fe2000f8e00ff */
[----:B------:R-:W-:Y:S01]  /*1200*/  UIADD3 UR8, UR49, 0x2c400, URZ ;  /* 0x0002c40031087890 */ /* 0x000fe2000fffe03f */
[----:B------:R-:W-:Y:S01]  /*1210*/  IMAD.U32 R3, RZ, RZ, UR9 ;  /* 0x00000009ff037e24 */ /* 0x000fe2000f8e00ff */
[----:B------:R-:W-:Y:S02]  /*1220*/  UIADD3 UR9, UR49, 0x10, URZ ;  /* 0x0000001031097890 */ /* 0x000fe4000fffe03f */
[----:B------:R-:W-:Y:S01]  /*1230*/  @P0 R2UR UR14, R2 ;  /* 0x00000000020e02ca */ /* 0x000fe200000e0000 */
[----:B------:R-:W-:Y:S01]  /*1240*/  IMAD.U32 R2, RZ, RZ, UR10 ;  /* 0x0000000aff027e24 */ /* 0x000fe2000f8e00ff */
[----:B------:R-:W-:Y:S02]  /*1250*/  @P0 R2UR UR15, R3 ;  /* 0x00000000030f02ca */ /* 0x000fe400000e0000 */
[----:B------:R-:W-:Y:S01]  /*1260*/  ELECT P0, URZ, PT ;  /* 0x00000000003f782f */ /* 0x000fe20003800000 */
[----:B------:R-:W-:Y:S01]  /*1270*/  UMOV UR10, 0xc0 ;  /* 0x000000c0000a7882 */ /* 0x000fe20000000000 */
[----:B------:R-:W-:-:S02]  /*1280*/  @P1 R2UR UR22, R2 ;  /* 0x00000000021612ca */ /* 0x000fc400000e0000 */
[----:B------:R-:W-:Y:S01]  /*1290*/  MOV R3, UR11 ;  /* 0x0000000b00037c02 */ /* 0x000fe20008000f00 */
[----:B------:R-:W-:-:S03]  /*12a0*/  UMOV UR11, UR35 ;  /* 0x00000023000b7c82 */ /* 0x000fc60008000000 */
[----:B------:R-:W-:-:S05]  /*12b0*/  @P1 R2UR UR23, R3 ;  /* 0x00000000031712ca */ /* 0x000fca00000e0000 */
[----:B------:R-:W-:-:S04]  /*12c0*/  @P0 IMAD.MOV.U32 R2, RZ, RZ, 0x10000 ;  /* 0x00010000ff020424 */ /* 0x000fc800078e00ff */
[----:B------:R1:W-:Y:S01]  /*12d0*/  @P0 SYNCS.ARRIVE.TRANS64 RZ, [UR49+0x10], R2 ;  /* 0x00001002ffff09a7 */ /* 0x0003e20008000031 */
[----:B------:R2:W-:Y:S01]  /*12e0*/  UTMALDG.4D [UR32], [UR4], desc[URZ] ;  /* 0x00003f20040075b4 */ /* 0x0005e20008019000 */
[----:B------:R-:W-:Y:S01]  /*12f0*/  ISETP.NE.AND P0, PT, R0, -0x1, PT ;  /* 0xffffffff0000780c */ /* 0x000fe20003f05270 */
[----:B-1----:R-:W-:Y:S01]  /*1300*/  IMAD.U32 R2, R5, -0x80000000, RZ ;  /* 0x8000000005027824 */ /* 0x002fe200078e00ff */
[----:B------:R2:W-:Y:S01]  /*1310*/  UTMALDG.4D [UR24], [UR6], desc[URZ] ;  /* 0x00003f18060075b4 */ /* 0x0005e20008019000 */
[----:B------:R2:W-:Y:S01]  /*1320*/  UTMALDG.4D [UR16], [UR14], desc[URZ] ;  /* 0x00003f100e0075b4 */ /* 0x0005e20008019000 */
[----:B------:R2:W-:Y:S01]  /*1330*/  UTMALDG.4D [UR8], [UR22], desc[URZ] ;  /* 0x00003f08160075b4 */ /* 0x0005e20008019000 */
[----:B------:R-:W1:Y:S02]  /*1340*/  SYNCS.PHASECHK.TRANS64.TRYWAIT P1, [UR49+0x28], R2 ;  /* 0x00002802ff0075a7 */ /* 0x000e640008020171 */
[----:B-12---:R-:W-:Y:S06]  /*1350*/  @!P1 BRA `(.L_x_6) ;  /* 0x0000008800609947 */ /* 0x006fec0003800000 */
.L_x_26:
[----:B------:R-:W-:Y:S01]  /*1360*/  ELECT P1, URZ, PT ;  /* 0x00000000003f782f */ /* 0x000fe20003820000 */
[----:B-1----:R-:W-:Y:S01]  /*1370*/  IMAD.MOV.U32 R5, RZ, RZ, R4 ;  /* 0x000000ffff057224 */ /* 0x002fe200078e0004 */
[----:B------:R-:W-:Y:S01]  /*1380*/  ELECT P2, URZ, PT ;  /* 0x00000000003f782f */ /* 0x000fe20003840000 */
[----:B------:R-:W-:Y:S02]  /*1390*/  UIADD3 UR40, UR49, 0x400, URZ ;  /* 0x0000040031287890 */ /* 0x000fe4000fffe03f */
[----:B------:R-:W-:Y:S02]  /*13a0*/  UIADD3 UR41, UR49, 0x20, URZ ;  /* 0x0000002031297890 */ /* 0x000fe4000fffe03f */
[----:B------:R-:W-:Y:S02]  /*13b0*/  UIADD3 UR24, UR49, 0x4400, URZ ;  /* 0x0000440031187890 */ /* 0x000fe4000fffe03f */
[----:B------:R-:W-:Y:S02]  /*13c0*/  UIADD3 UR25, UR49, 0x20, URZ ;  /* 0x0000002031197890 */ /* 0x000fe4000fffe03f */
[----:B------:R-:W-:-:S02]  /*13d0*/  UIADD3 UR16, UR49, 0x8400, URZ ;  /* 0x0000840031107890 */ /* 0x000fc4000fffe03f */
[----:B------:R-:W-:Y:S01]  /*13e0*/  @P1 IADD3 R2, P3, R6, 0x170, RZ ;  /* 0x0000017006021810 */ /* 0x000fe20007f7e0ff */
[----:B------:R-:W-:Y:S01]  /*13f0*/  UIADD3 UR17, UR49, 0x20, URZ ;  /* 0x0000002031117890 */ /* 0x000fe2000fffe03f */
[----:B------:R-:W-:Y:S02]  /*1400*/  UMOV UR42, URZ ;  /* 0x0000003f002a7c82 */ /* 0x000fe40008000000 */
[----:B------:R-:W-:Y:S01]  /*1410*/  @P1 R2UR UR4, R2 ;  /* 0x00000000020412ca */ /* 0x000fe200000e0000 */
[--C-:B------:R-:W-:Y:S01]  /*1420*/  @P1 IMAD.X R2, RZ, RZ, R7.reuse, P3 ;  /* 0x000000ffff021224 */ /* 0x100fe200018e0607 */
[----:B------:R-:W-:Y:S01]  /*1430*/  UMOV UR44, UR36 ;  /* 0x00000024002c7c82 */ /* 0x000fe20008000000 */
[----:B------:R-:W-:Y:S01]  /*1440*/  UMOV UR45, UR37 ;  /* 0x00000025002d7c82 */ /* 0x000fe20008000000 */
[----:B------:R-:W-:Y:S01]  /*1450*/  UMOV UR26, 0x40 ;  /* 0x00000040001a7882 */ /* 0x000fe20000000000 */
[----:B------:R-:W-:Y:S01]  /*1460*/  UMOV UR27, UR43 ;  /* 0x0000002b001b7c82 */ /* 0x000fe20008000000 */
[----:B------:R-:W-:Y:S01]  /*1470*/  @P1 R2UR UR5, R2 ;  /* 0x00000000020512ca */ /* 0x000fe200000e0000 */
[----:B------:R-:W-:Y:S01]  /*1480*/  UMOV UR28, UR36 ;  /* 0x00000024001c7c82 */ /* 0x000fe20008000000 */
[----:B------:R-:W-:Y:S01]  /*1490*/  @P2 IADD3 R2, P3, R6, 0x170, RZ ;  /* 0x0000017006022810 */ /* 0x000fe20007f7e0ff */
[----:B------:R-:W-:Y:S01]  /*14a0*/  UMOV UR29, UR37 ;  /* 0x00000025001d7c82 */ /* 0x000fe20008000000 */
[----:B------:R-:W-:Y:S01]  /*14b0*/  UMOV UR18, 0x80 ;  /* 0x0000008000127882 */ /* 0x000fe20000000000 */
[----:B------:R-:W-:Y:S01]  /*14c0*/  UMOV UR19, UR43 ;  /* 0x0000002b00137c82 */ /* 0x000fe20008000000 */
[----:B------:R-:W-:Y:S01]  /*14d0*/  @P2 R2UR UR6, R2 ;  /* 0x00000000020622ca */ /* 0x000fe200000e0000 */
[----:B------:R-:W-:Y:S01]  /*14e0*/  @P2 IMAD.X R2, RZ, RZ, R7, P3 ;  /* 0x000000ffff022224 */ /* 0x000fe200018e0607 */
[----:B------:R-:W-:Y:S01]  /*14f0*/  UMOV UR20, UR36 ;  /* 0x0000002400147c82 */ /* 0x000fe20008000000 */
[----:B------:R-:W-:Y:S01]  /*1500*/  UMOV UR21, UR37 ;  /* 0x0000002500157c82 */ /* 0x000fe20008000000 */
[----:B------:R-:W-:Y:S01]  /*1510*/  UMOV UR12, UR36 ;  /* 0x00000024000c7c82 */ /* 0x000fe20008000000 */
[----:B------:R-:W-:Y:S01]  /*1520*/  UMOV UR13, UR37 ;  /* 0x00000025000d7c82 */ /* 0x000fe20008000000 */
[----:B------:R-:W-:Y:S01]  /*1530*/  @P2 R2UR UR7, R2 ;  /* 0x00000000020722ca */ /* 0x000fe200000e0000 */
[----:B------:R-:W-:Y:S01]  /*1540*/  IMAD.U32 R3, RZ, RZ, UR5 ;  /* 0x00000005ff037e24 */ /* 0x000fe2000f8e00ff */
[----:B------:R-:W-:-:S04]  /*1550*/  MOV R2, UR4 ;  /* 0x0000000400027c02 */ /* 0x000fc80008000f00 */
[----:B------:R-:W-:Y:S01]  /*1560*/  @P1 R2UR UR4, R2 ;  /* 0x00000000020412ca */ /* 0x000fe200000e0000 */
[----:B------:R-:W-:Y:S01]  /*1570*/  IMAD.U32 R2, RZ, RZ, UR6 ;  /* 0x00000006ff027e24 */ /* 0x000fe2000f8e00ff */
[----:B------:R-:W-:Y:S02]  /*1580*/  @P1 R2UR UR5, R3 ;  /* 0x00000000030512ca */ /* 0x000fe400000e0000 */
[----:B------:R-:W-:Y:S02]  /*1590*/  ELECT P1, URZ, PT ;  /* 0x00000000003f782f */ /* 0x000fe40003820000 */
[----:B------:R-:W-:Y:S01]  /*15a0*/  @P2 R2UR UR6, R2 ;  /* 0x00000000020622ca */ /* 0x000fe200000e0000 */
[----:B------:R-:W-:-:S05]  /*15b0*/  IMAD.U32 R3, RZ, RZ, UR7 ;  /* 0x00000007ff037e24 */ /* 0x000fca000f8e00ff */
        /* <DEDUP_REMOVED lines=11> */
[----:B------:R-:W-:Y:S01]  /*1670*/  MOV R2, UR8 ;  /* 0x0000000800027c02 */ /* 0x000fe20008000f00 */
[----:B------:R-:W-:Y:S02]  /*1680*/  UIADD3 UR8, UR49, 0xc400, URZ ;  /* 0x0000c40031087890 */ /* 0x000fe4000fffe03f */
[----:B------:R-:W-:Y:S01]  /*1690*/  UIADD3 UR9, UR49, 0x20, URZ ;  /* 0x0000002031097890 */ /* 0x000fe2000fffe03f */
[----:B------:R-:W-:Y:S01]  /*16a0*/  @P1 R2UR UR14, R2 ;  /* 0x00000000020e12ca */ /* 0x000fe200000e0000 */
[----:B------:R-:W-:Y:S01]  /*16b0*/  IMAD.U32 R2, RZ, RZ, UR10 ;  /* 0x0000000aff027e24 */ /* 0x000fe2000f8e00ff */
[----:B------:R-:W-:Y:S02]  /*16c0*/  @P1 R2UR UR15, R3 ;  /* 0x00000000030f12ca */ /* 0x000fe400000e0000 */
[----:B------:R-:W-:Y:S01]  /*16d0*/  ELECT P1, URZ, PT ;  /* 0x00000000003f782f */ /* 0x000fe20003820000 */
[----:B------:R-:W-:Y:S01]  /*16e0*/  UMOV UR10, 0xc0 ;  /* 0x000000c0000a7882 */ /* 0x000fe20000000000 */
[----:B------:R-:W-:Y:S01]  /*16f0*/  @P2 R2UR UR22, R2 ;  /* 0x00000000021622ca */ /* 0x000fe200000e0000 */
[----:B------:R-:W-:Y:S01]  /*1700*/  IMAD.U32 R3, RZ, RZ, UR11 ;  /* 0x0000000bff037e24 */ /* 0x000fe2000f8e00ff */
[----:B------:R-:W-:-:S04]  /*1710*/  UMOV UR11, UR43 ;  /* 0x0000002b000b7c82 */ /* 0x000fc80008000000 */
[----:B------:R-:W-:-:S05]  /*1720*/  @P2 R2UR UR23, R3 ;  /* 0x00000000031722ca */ /* 0x000fca00000e0000 */
[----:B------:R-:W-:-:S04]  /*1730*/  @P1 IMAD.MOV.U32 R2, RZ, RZ, 0x10000 ;  /* 0x00010000ff021424 */ /* 0x000fc800078e00ff */
[----:B------:R1:W-:Y:S01]  /*1740*/  @P1 SYNCS.ARRIVE.TRANS64 RZ, [UR49+0x20], R2 ;  /* 0x00002002ffff19a7 */ /* 0x0003e20008000031 */
[----:B------:R2:W-:Y:S01]  /*1750*/  UTMALDG.4D [UR40], [UR4], desc[URZ] ;  /* 0x00003f28040075b4 */ /* 0x0005e20008019000 */
[----:B-1----:R-:W-:Y:S01]  /*1760*/  IMAD.U32 R2, RZ, RZ, UR35 ;  /* 0x00000023ff027e24 */ /* 0x002fe2000f8e00ff */
[----:B------:R2:W-:Y:S04]  /*1770*/  UTMALDG.4D [UR24], [UR6], desc[URZ] ;  /* 0x00003f18060075b4 */ /* 0x0005e80008019000 */
[----:B------:R-:W-:Y:S01]  /*1780*/  IADD3 R2, R2, -0x80, RZ ;  /* 0xffffff8002027810 */ /* 0x000fe20007ffe0ff */
[----:B------:R2:W-:Y:S03]  /*1790*/  UTMALDG.4D [UR16], [UR14], desc[URZ] ;  /* 0x00003f100e0075b4 */ /* 0x0005e60008019000 */
[----:B------:R-:W-:Y:S01]  /*17a0*/  R2UR UR35, R2 ;  /* 0x00000000022372ca */ /* 0x000fe200000e0000 */
[----:B------:R2:W-:Y:S02]  /*17b0*/  UTMALDG.4D [UR8], [UR22], desc[URZ] ;  /* 0x00003f08160075b4 */ /* 0x0005e40008019000 */
[----:B--2---:R-:W-:-:S12]  /*17c0*/  @P0 BRA `(.L_x_7) ;  /* 0xfffffff400bc0947 */ /* 0x004fd8000383ffff */
.L_x_4:
[----:B------:R-:W-:-:S04]  /*17d0*/  IMAD.U32 R2, R4, -0x80000000, RZ ;  /* 0x8000000004027824 */ /* 0x000fc800078e00ff */
[----:B------:R-:W1:Y:S02]  /*17e0*/  SYNCS.PHASECHK.TRANS64.TRYWAIT P0, [UR49+0x28], R2 ;  /* 0x00002802ff0075a7 */ /* 0x000e640008000171 */
[----:B-1----:R-:W-:Y:S05]  /*17f0*/  @!P0 BRA `(.L_x_8) ;  /* 0x0000008400548947 */ /* 0x002fea0003800000 */
.L_x_28:
        /* <DEDUP_REMOVED lines=11> */
[----:B------:R-:W-:Y:S01]  /*18b0*/  UMOV UR35, URZ ;  /* 0x0000003f00237c82 */ /* 0x000fe20008000000 */
[----:B------:R-:W-:Y:S02]  /*18c0*/  UMOV UR26, 0x40 ;  /* 0x00000040001a7882 */ /* 0x000fe40000000000 */
[----:B------:R-:W2:Y:S01]  /*18d0*/  @P2 LDC.64 R8, c[0x0][0x198] ;  /* 0x00006600ff082b82 */ /* 0x000ea20000000a00 */
[----:B------:R-:W-:Y:S01]  /*18e0*/  UMOV UR27, URZ ;  /* 0x0000003f001b7c82 */ /* 0x000fe20008000000 */
[----:B------:R-:W-:Y:S01]  /*18f0*/  UMOV UR28, UR36 ;  /* 0x00000024001c7c82 */ /* 0x000fe20008000000 */
[----:B------:R-:W-:Y:S01]  /*1900*/  UMOV UR29, UR37 ;  /* 0x00000025001d7c82 */ /* 0x000fe20008000000 */
[----:B------:R-:W-:Y:S01]  /*1910*/  UMOV UR18, 0x80 ;  /* 0x0000008000127882 */ /* 0x000fe20000000000 */
[----:B------:R-:W-:Y:S01]  /*1920*/  UMOV UR19, URZ ;  /* 0x0000003f00137c82 */ /* 0x000fe20008000000 */
[----:B------:R-:W-:Y:S01]  /*1930*/  UMOV UR20, UR36 ;  /* 0x0000002400147c82 */ /* 0x000fe20008000000 */
[----:B------:R-:W-:Y:S01]  /*1940*/  UMOV UR21, UR37 ;  /* 0x0000002500157c82 */ /* 0x000fe20008000000 */
[----:B------:R-:W3:Y:S01]  /*1950*/  @P1 LDC.64 R6, c[0x0][0x198] ;  /* 0x00006600ff061b82 */ /* 0x000ee20000000a00 */
[----:B------:R-:W-:Y:S01]  /*1960*/  UMOV UR12, UR36 ;  /* 0x00000024000c7c82 */ /* 0x000fe20008000000 */
[----:B------:R-:W-:Y:S01]  /*1970*/  UMOV UR13, UR37 ;  /* 0x00000025000d7c82 */ /* 0x000fe20008000000 */
        /* <DEDUP_REMOVED lines=9> */
[----:B------:R-:W1:Y:S01]  /*1a10*/  @P0 LDC.64 R2, c[0x0][0x198] ;  /* 0x00006600ff020b82 */ /* 0x000e620000000a00 */
[----:B--2---:R-:W-:-:S04]  /*1a20*/  @P2 IADD3 R0, P3, R8, 0x170, RZ ;  /* 0x0000017008002810 */ /* 0x004fc80007f7e0ff */
[----:B------:R-:W-:Y:S02]  /*1a30*/  @P2 IADD3.X R8, RZ, R9, RZ, P3, !PT ;  /* 0x00000009ff082210 */ /* 0x000fe40001ffe4ff */
[----:B------:R-:W-:Y:S02]  /*1a40*/  @P2 R2UR UR6, R0 ;  /* 0x00000000000622ca */ /* 0x000fe400000e0000 */
[----:B---3--:R-:W-:Y:S02]  /*1a50*/  @P1 IADD3 R0, P3, R6, 0x170, RZ ;  /* 0x0000017006001810 */ /* 0x008fe40007f7e0ff */
[----:B------:R-:W-:Y:S02]  /*1a60*/  @P2 R2UR UR7, R8 ;  /* 0x00000000080722ca */ /* 0x000fe400000e0000 */
[----:B------:R-:W-:Y:S01]  /*1a70*/  @P1 R2UR UR8, R0 ;  /* 0x00000000000812ca */ /* 0x000fe200000e0000 */
[----:B------:R-:W-:-:S05]  /*1a80*/  @P1 IMAD.X R6, RZ, RZ, R7, P3 ;  /* 0x000000ffff061224 */ /* 0x000fca00018e0607 */
[----:B------:R-:W-:Y:S02]  /*1a90*/  @P1 R2UR UR9, R6 ;  /* 0x00000000060912ca */ /* 0x000fe400000e0000 */
[----:B-1----:R-:W-:-:S04]  /*1aa0*/  @P0 IADD3 R2, P3, R2, 0x170, RZ ;  /* 0x0000017002020810 */ /* 0x002fc80007f7e0ff */
[----:B------:R-:W-:Y:S01]  /*1ab0*/  @P0 R2UR UR10, R2 ;  /* 0x00000000020a02ca */ /* 0x000fe200000e0000 */
[----:B------:R-:W-:Y:S01]  /*1ac0*/  @P0 IMAD.X R0, RZ, RZ, R3, P3 ;  /* 0x000000ffff000224 */ /* 0x000fe200018e0603 */
[----:B------:R-:W-:Y:S01]  /*1ad0*/  ELECT P3, URZ, PT ;  /* 0x00000000003f782f */ /* 0x000fe20003860000 */
[----:B------:R-:W-:Y:S02]  /*1ae0*/  IMAD.U32 R3, RZ, RZ, UR7 ;  /* 0x00000007ff037e24 */ /* 0x000fe4000f8e00ff */
[----:B------:R-:W-:Y:S01]  /*1af0*/  IMAD.U32 R2, RZ, RZ, UR6 ;  /* 0x00000006ff027e24 */ /* 0x000fe2000f8e00ff */
[----:B------:R-:W-:Y:S02]  /*1b00*/  @P0 R2UR UR11, R0 ;  /* 0x00000000000b02ca */ /* 0x000fe400000e0000 */
[----:B------:R-:W-:Y:S01]  /*1b10*/  @P2 R2UR UR7, R3 ;  /* 0x00000000030722ca */ /* 0x000fe200000e0000 */
[----:B------:R-:W-:Y:S01]  /*1b20*/  IMAD.U32 R3, RZ, RZ, UR9 ;  /* 0x00000009ff037e24 */ /* 0x000fe2000f8e00ff */
[----:B------:R-:W-:Y:S01]  /*1b30*/  @P2 R2UR UR6, R2 ;  /* 0x00000000020622ca */ /* 0x000fe200000e0000 */
[----:B------:R-:W-:Y:S01]  /*1b40*/  UIADD3 UR9, UR49, 0x20, URZ ;  /* 0x0000002031097890 */ /* 0x000fe2000fffe03f */
[----:B------:R-:W-:Y:S01]  /*1b50*/  MOV R2, UR8 ;  /* 0x0000000800027c02 */ /* 0x000fe20008000f00 */
[----:B------:R-:W-:Y:S01]  /*1b60*/  UIADD3 UR8, UR49, 0xc400, URZ ;  /* 0x0000c40031087890 */ /* 0x000fe2000fffe03f */
[----:B------:R-:W-:Y:S01]  /*1b70*/  @P1 R2UR UR15, R3 ;  /* 0x00000000030f12ca */ /* 0x000fe200000e0000 */
[----:B------:R-:W-:Y:S01]  /*1b80*/  @P3 IMAD.MOV.U32 R0, RZ, RZ, 0x10000 ;  /* 0x00010000ff003424 */ /* 0x000fe200078e00ff */
[----:B------:R-:W-:Y:S01]  /*1b90*/  @P1 R2UR UR14, R2 ;  /* 0x00000000020e12ca */ /* 0x000fe200000e0000 */
[----:B------:R-:W-:Y:S01]  /*1ba0*/  IMAD.U32 R2, RZ, RZ, UR10 ;  /* 0x0000000aff027e24 */ /* 0x000fe2000f8e00ff */
[----:B------:R-:W-:Y:S01]  /*1bb0*/  UMOV UR10, 0xc0 ;  /* 0x000000c0000a7882 */ /* 0x000fe20000000000 */
[----:B------:R-:W-:Y:S01]  /*1bc0*/  IMAD.U32 R3, RZ, RZ, UR11 ;  /* 0x0000000bff037e24 */ /* 0x000fe2000f8e00ff */
[----:B------:R1:W-:Y:S01]  /*1bd0*/  @P3 SYNCS.ARRIVE.TRANS64 RZ, [UR49+0x20], R0 ;  /* 0x00002000ffff39a7 */ /* 0x0003e20008000031 */
[----:B------:R1:W-:Y:S01]  /*1be0*/  UTMALDG.4D [UR32], [UR4], desc[URZ] ;  /* 0x00003f20040075b4 */ /* 0x0003e20008019000 */
[----:B------:R-:W-:Y:S01]  /*1bf0*/  @P0 R2UR UR22, R2 ;  /* 0x00000000021602ca */ /* 0x000fe200000e0000 */
[----:B------:R-:W-:Y:S01]  /*1c00*/  UMOV UR11, URZ ;  /* 0x0000003f000b7c82 */ /* 0x000fe20008000000 */
[----:B------:R-:W-:-:S02]  /*1c10*/  @P0 R2UR UR23, R3 ;  /* 0x00000000031702ca */ /* 0x000fc400000e0000 */
[----:B------:R-:W-:Y:S01]  /*1c20*/  LOP3.LUT R2, R4, 0x1, RZ, 0x3c, !PT ;  /* 0x0000000104027812 */ /* 0x000fe200078e3cff */
[----:B------:R1:W-:Y:S04]  /*1c30*/  UTMALDG.4D [UR24], [UR6], desc[URZ] ;  /* 0x00003f18060075b4 */ /* 0x0003e80008019000 */
[----:B------:R-:W-:Y:S01]  /*1c40*/  IMAD.U32 R2, R2, -0x80000000, RZ ;  /* 0x8000000002027824 */ /* 0x000fe200078e00ff */
[----:B------:R1:W-:Y:S05]  /*1c50*/  UTMALDG.4D [UR16], [UR14], desc[URZ] ;  /* 0x00003f100e0075b4 */ /* 0x0003ea0008019000 */
[----:B------:R1:W-:Y:S01]  /*1c60*/  UTMALDG.4D [UR8], [UR22], desc[URZ] ;  /* 0x00003f08160075b4 */ /* 0x0003e20008019000 */
[----:B------:R-:W2:Y:S02]  /*1c70*/  SYNCS.PHASECHK.TRANS64.TRYWAIT P0, [UR49+0x28], R2 ;  /* 0x00002802ff0075a7 */ /* 0x000ea40008000171 */
[----:B-12---:R-:W-:Y:S05]  /*1c80*/  @!P0 BRA `(.L_x_9) ;  /* 0x00000080004c8947 */ /* 0x006fea0003800000 */
.L_x_30:
[----:B------:R-:W-:-:S13]  /*1c90*/  ELECT P0, URZ, PT ;  /* 0x00000000003f782f */ /* 0x000fda0003800000 */
[----:B------:R-:W-:Y:S05]  /*1ca0*/  @!P0 EXIT ;  /* 0x000000000000894d */ /* 0x000fea0003800000 */
[----:B------:R-:W-:-:S04]  /*1cb0*/  IMAD.MOV.U32 R0, RZ, RZ, 0x10000 ;  /* 0x00010000ff007424 */ /* 0x000fc800078e00ff */
[----:B------:R-:W-:Y:S01]  /*1cc0*/  SYNCS.ARRIVE.TRANS64 RZ, [UR49+0x20], R0 ;  /* 0x00002000ffff79a7 */ /* 0x000fe20008000031 */
[----:B------:R-:W-:Y:S05]  /*1cd0*/  EXIT ;  /* 0x000000000000794d */ /* 0x000fea0003800000 */
.L_x_1:
[----:B------:R-:W-:-:S08]  /*1ce0*/  NOP ;  /* 0x0000000000007918 */ /* 0x000fd00000000000 */
[----:B------:R-:W1:Y:S02]  /*1cf0*/  USETMAXREG.TRY_ALLOC.CTAPOOL UP0, 0xf0 ;  /* 0x000000f0000079c8 */ /* 0x000e640008000600 */
[----:B-1----:R-:W-:-:S13]  /*1d00*/  PLOP3.LUT P0, PT, PT, PT, UP0, 0x80, 0x0 ;  /* 0x000000000000781c */ /* 0x002fda0003f0f008 */
[----:B------:R-:W-:Y:S05]  /*1d10*/  @!P0 BRA `(.L_x_1) ;  /* 0xfffffffc00f08947 */ /* 0x000fea000383ffff */
[----:B------:R-:W-:Y:S01]  /*1d20*/  IADD3 R3, R17, -0x80, RZ ;  /* 0xffffff8011037810 */ /* 0x000fe20007ffe0ff */
[----:B------:R-:W1:Y:S03]  /*1d30*/  S2R R7, SR_CgaCtaId ;  /* 0x0000000000077919 */ /* 0x000e660000008800 */
[----:B------:R-:W-:-:S04]  /*1d40*/  PRMT R0, R3, 0x9910, RZ ;  /* 0x0000991003007816 */ /* 0x000fc800000000ff */
[----:B------:R-:W-:-:S04]  /*1d50*/  SHF.R.S32.HI R0, RZ, 0xf, R0 ;  /* 0x0000000fff007819 */ /* 0x000fc80000011400 */
[----:B------:R-:W-:-:S04]  /*1d60*/  LOP3.LUT R0, R0, 0xffff, RZ, 0xc0, !PT ;  /* 0x0000ffff00007812 */ /* 0x000fc800078ec0ff */
[----:B------:R-:W-:-:S04]  /*1d70*/  LEA.HI R4, R0, R3, RZ, 0x17 ;  /* 0x0000000300047211 */ /* 0x000fc800078fb8ff */
[----:B------:R-:W-:-:S04]  /*1d80*/  PRMT R0, R4, 0x9910, RZ ;  /* 0x0000991004007816 */ /* 0x000fc800000000ff */
[----:B------:R-:W-:-:S04]  /*1d90*/  SHF.R.S32.HI R0, RZ, 0x7, R0 ;  /* 0x00000007ff007819 */ /* 0x000fc80000011400 */
[----:B------:R-:W-:-:S05]  /*1da0*/  PRMT R2, R0, 0x9910, RZ ;  /* 0x0000991000027816 */ /* 0x000fca00000000ff */
[C---:B------:R-:W-:Y:S02]  /*1db0*/  IMAD.SHL.U32 R0, R2.reuse, 0x80, RZ ;  /* 0x0000008002007824 */ /* 0x040fe400078e00ff */
[----:B------:R-:W-:-:S03]  /*1dc0*/  VIADD R5, R2, 0xffffffff ;  /* 0xffffffff02057836 */ /* 0x000fc60000000000 */
[----:B------:R-:W-:Y:S02]  /*1dd0*/  ISETP.NE.AND P0, PT, R3, R0, PT ;  /* 0x000000000300720c */ /* 0x000fe40003f05270 */
[----:B------:R-:W-:Y:S02]  /*1de0*/  MOV R0, 0x400 ;  /* 0x0000040000007802 */ /* 0x000fe40000000f00 */
[----:B------:R-:W-:Y:S02]  /*1df0*/  ISETP.LT.U32.AND P0, PT, R17, 0x80, P0 ;  /* 0x000000801100780c */ /* 0x000fe40000701070 */
[----:B-1----:R-:W-:-:S11]  /*1e00*/  LEA R0, R7, R0, 0x18 ;  /* 0x0000000007007211 */ /* 0x002fd600078ec0ff */
[----:B------:R-:W-:Y:S01]  /*1e10*/  @!P0 IMAD.MOV R5, RZ, RZ, R2 ;  /* 0x000000ffff058224 */ /* 0x000fe200078e0202 */
[----:B------:R-:W1:Y:S05]  /*1e20*/  SYNCS.PHASECHK.TRANS64.TRYWAIT P0, [R0+URZ], RZ ;  /* 0x000000ff000075a7 */ /* 0x000e6a000800017f */
[----:B------:R-:W2:Y:S02]  /*1e30*/  SHFL.IDX PT, R5, R5, RZ, 0x1f ;  /* 0x00001fff05057589 */ /* 0x000ea400000e0000 */
[----:B--2---:R-:W-:-:S05]  /*1e40*/  IMAD.SHL.U32 R6, R5, 0x80, RZ ;  /* 0x0000008005067824 */ /* 0x004fca00078e00ff */
[----:B------:R-:W-:-:S04]  /*1e50*/  SHF.R.S32.HI R7, RZ, 0x7, R6 ;  /* 0x00000007ff077819 */ /* 0x000fc80000011406 */
[----:B------:R-:W-:-:S04]  /*1e60*/  LEA.HI R6, R6, R7, RZ, 0x1 ;  /* 0x0000000706067211 */ /* 0x000fc800078f08ff */
[----:B------:R-:W-:Y:S01]  /*1e70*/  LOP3.LUT R6, R6, 0xfffffffe, RZ, 0xc0, !PT ;  /* 0xfffffffe06067812 */ /* 0x000fe200078ec0ff */
[----:B-1----:R-:W-:Y:S06]  /*1e80*/  @!P0 BRA `(.L_x_10) ;  /* 0x0000007c00e88947 */ /* 0x002fec0003800000 */
.L_x_31:
[----:B------:R-:W2:Y:S01]  /*1e90*/  SYNCS.PHASECHK.TRANS64.TRYWAIT P0, [R0+URZ+0x10], RZ ;  /* 0x000010ff000075a7 */ /* 0x000ea2000800017f */
[----:B------:R-:W-:Y:S01]  /*1ea0*/  IMAD.IADD R14, R7, 0x1, -R6 ;  /* 0x00000001070e7824 */ /* 0x000fe200078e0a06 */
[----:B------:R-:W-:Y:S01]  /*1eb0*/  IADD3 R6, R0, 0x20400, RZ ;  /* 0x0002040000067810 */ /* 0x000fe20007ffe0ff */
[----:B------:R-:W-:Y:S02]  /*1ec0*/  UMOV UR7, 0x40000040 ;  /* 0x4000004000077882 */ /* 0x000fe40000000000 */
[----:B------:R-:W-:Y:S01]  /*1ed0*/  IMAD R5, R14, 0x2000, R0 ;  /* 0x000020000e057824 */ /* 0x000fe200078e0200 */
[----:B------:R-:W-:-:S03]  /*1ee0*/  SHF.R.U32.HI R6, RZ, 0x4, R6 ;  /* 0x00000004ff067819 */ /* 0x000fc60000011606 */
[----:B------:R-:W-:Y:S01]  /*1ef0*/  VIADD R5, R5, 0x10400 ;  /* 0x0001040005057836 */ /* 0x000fe20000000000 */
[----:B------:R-:W-:-:S04]  /*1f00*/  LOP3.LUT R6, R6, 0x3fc0, RZ, 0xc0, !PT ;  /* 0x00003fc006067812 */ /* 0x000fc800078ec0ff */
[----:B------:R-:W-:Y:S02]  /*1f10*/  SHF.R.U32.HI R5, RZ, 0x4, R5 ;  /* 0x00000004ff057819 */ /* 0x000fe40000011605 */
[----:B------:R-:W-:Y:S02]  /*1f20*/  LOP3.LUT R6, R6, 0x10000, RZ, 0xfc, !PT ;  /* 0x0001000006067812 */ /* 0x000fe400078efcff */
[----:B------:R-:W-:Y:S02]  /*1f30*/  LOP3.LUT R5, R5, 0x3fc0, RZ, 0xc0, !PT ;  /* 0x00003fc005057812 */ /* 0x000fe400078ec0ff */
[----:B------:R-:W-:Y:S02]  /*1f40*/  R2UR UR6, R6 ;  /* 0x00000000060672ca */ /* 0x000fe400000e0000 */
[----:B------:R-:W-:-:S04]  /*1f50*/  LOP3.LUT R5, R5, 0x10000, RZ, 0xfc, !PT ;  /* 0x0001000005057812 */ /* 0x000fc800078efcff */
[----:B------:R-:W-:Y:S01]  /*1f60*/  R2UR UR4, R5 ;  /* 0x00000000050472ca */ /* 0x000fe200000e0000 */
[----:B--2---:R-:W-:-:S14]  /*1f70*/  @P0 BRA `(.L_x_11) ;  /* 0x0000000000080947 */ /* 0x004fdc0003800000 */
[----:B------:R-:W2:Y:S02]  /*1f80*/  SYNCS.PHASECHK.TRANS64.TRYWAIT P0, [R0+URZ+0x10], RZ ;  /* 0x000010ff000075a7 */ /* 0x000ea4000800017f */
[----:B--2---:R-:W-:Y:S05]  /*1f90*/  @!P0 BRA `(.L_x_12) ;  /* 0x0000007c00b88947 */ /* 0x004fea0003800000 */
.L_x_11:
[----:B------:R-:W-:Y:S01]  /*1fa0*/  WARPGROUP.ARRIVE ;  /* 0x00000000000079c5 */ /* 0x000fe20000000000 */
[----:B------:R-:W-:Y:S01]  /*1fb0*/  UMOV UR5, 0x40000040 ;  /* 0x4000004000057882 */ /* 0x000fe20000000000 */
[----:B------:R-:W-:Y:S02]  /*1fc0*/  LOP3.LUT R8, R6, 0x2, RZ, 0xfc, !PT ;  /* 0x0000000206087812 */ /* 0x000fe400078efcff */
[----:B------:R-:W-:Y:S02]  /*1fd0*/  CS2R R130, SRZ ;  /* 0x0000000000827805 */ /* 0x000fe4000001ff00 */
[----:B------:R-:W-:Y:S02]  /*1fe0*/  LOP3.LUT R7, R5, 0x2, RZ, 0xfc, !PT ;  /* 0x0000000205077812 */ /* 0x000fe400078efcff */
[----:B------:R-:W-:Y:S01]  /*1ff0*/  CS2R R132, SRZ ;  /* 0x0000000000847805 */ /* 0x000fe2000001ff00 */
[----:B------:R-:W-:Y:S01]  /*2000*/  HGMMA.64x128x16.F32.BF16 R24, gdesc[UR4], RZ, !UPT, gsb0 ;  /* 0x01e00000041879f0 */ /* 0x000fe2000c0018ff */
[----:B------:R-:W-:Y:S01]  /*2010*/  R2UR UR6, R8 ;  /* 0x00000000080672ca */ /* 0x000fe200000e0000 */
[----:B------:R-:W-:Y:S01]  /*2020*/  UMOV UR7, 0x40000040 ;  /* 0x4000004000077882 */ /* 0x000fe20000000000 */
[----:B------:R-:W-:Y:S01]  /*2030*/  R2UR UR4, R7 ;  /* 0x00000000070472ca */ /* 0x000fe200000e0000 */
[----:B------:R-:W-:Y:S01]  /*2040*/  UMOV UR5, 0x40000040 ;  /* 0x4000004000057882 */ /* 0x000fe20000000000 */
[----:B------:R-:W-:-:S02]  /*2050*/  LOP3.LUT R8, R6, 0x4, RZ, 0xfc, !PT ;  /* 0x0000000406087812 */ /* 0x000fc400078efcff */
[----:B------:R-:W-:Y:S02]  /*2060*/  CS2R R134, SRZ ;  /* 0x0000000000867805 */ /* 0x000fe4000001ff00 */
[----:B------:R-:W-:Y:S02]  /*2070*/  LOP3.LUT R7, R5, 0x4, RZ, 0xfc, !PT ;  /* 0x0000000405077812 */ /* 0x000fe400078efcff */
[----:B------:R-:W-:Y:S02]  /*2080*/  CS2R R136, SRZ ;  /* 0x0000000000887805 */ /* 0x000fe4000001ff00 */
[----:B------:R-:W-:Y:S02]  /*2090*/  LOP3.LUT R4, R4, 0xff80, RZ, 0xc0, !PT ;  /* 0x0000ff8004047812 */ /* 0x000fe400078ec0ff */
[----:B------:R-:W-:Y:S02]  /*20a0*/  CS2R R138, SRZ ;  /* 0x00000000008a7805 */ /* 0x000fe4000001ff00 */
[----:B------:R-:W-:-:S02]  /*20b0*/  CS2R R140, SRZ ;  /* 0x00000000008c7805 */ /* 0x000fc4000001ff00 */
[----:B------:R-:W-:Y:S02]  /*20c0*/  CS2R R142, SRZ ;  /* 0x00000000008e7805 */ /* 0x000fe4000001ff00 */
[----:B------:R-:W-:Y:S01]  /*20d0*/  CS2R R144, SRZ ;  /* 0x0000000000907805 */ /* 0x000fe2000001ff00 */
[----:B------:R-:W-:Y:S01]  /*20e0*/  IMAD.MOV R4, RZ, RZ, -R4 ;  /* 0x000000ffff047224 */ /* 0x000fe200078e0a04 */
[----:B------:R-:W-:Y:S02]  /*20f0*/  CS2R R146, SRZ ;  /* 0x0000000000927805 */ /* 0x000fe4000001ff00 */
[----:B------:R-:W-:Y:S02]  /*2100*/  CS2R R148, SRZ ;  /* 0x0000000000947805 */ /* 0x000fe4000001ff00 */
[----:B------:R-:W-:Y:S02]  /*2110*/  CS2R R150, SRZ ;  /* 0x0000000000967805 */ /* 0x000fe4000001ff00 */
[----:B------:R-:W-:Y:S01]  /*2120*/  PRMT R4, R4, 0x7710, RZ ;  /* 0x0000771004047816 */ /* 0x000fe200000000ff */
[----:B------:R-:W-:-:S02]  /*2130*/  WARPGROUP.DEPBAR.LE gsb0, 0x0 ;  /* 0x00008000000079c5 */ /* 0x000fc40000010000 */
[----:B------:R-:W-:-:S06]  /*2140*/  WARPGROUP.ARRIVE ;  /* 0x00000000000079c5 */ /* 0x000fcc0000000000 */
[----:B------:R-:W-:Y:S01]  /*2150*/  HGMMA.64x128x16.F32.BF16 R24, gdesc[UR4], R24, gsb0 ;  /* 0x01e00000041879f0 */ /* 0x000fe20008001818 */
[----:B------:R-:W-:Y:S01]  /*2160*/  R2UR UR6, R8 ;  /* 0x00000000080672ca */ /* 0x000fe200000e0000 */
[----:B------:R-:W-:Y:S01]  /*2170*/  UMOV UR7, 0x40000040 ;  /* 0x4000004000077882 */ /* 0x000fe20000000000 */
[----:B------:R-:W-:Y:S01]  /*2180*/  R2UR UR4, R7 ;  /* 0x00000000070472ca */ /* 0x000fe200000e0000 */
[----:B------:R-:W-:Y:S01]  /*2190*/  UMOV UR5, 0x40000040 ;  /* 0x4000004000057882 */ /* 0x000fe20000000000 */
[----:B------:R-:W-:Y:S02]  /*21a0*/  LOP3.LUT R8, R6, 0x6, RZ, 0xfc, !PT ;  /* 0x0000000606087812 */ /* 0x000fe400078efcff */
[----:B------:R-:W-:Y:S01]  /*21b0*/  LOP3.LUT R7, R5, 0x6, RZ, 0xfc, !PT ;  /* 0x0000000605077812 */ /* 0x000fe200078efcff */
[----:B------:R-:W-:Y:S02]  /*21c0*/  WARPGROUP.DEPBAR.LE gsb0, 0x0 ;  /* 0x00008000000079c5 */ /* 0x000fe40000010000 */
[----:B------:R-:W-:-:S06]  /*21d0*/  WARPGROUP.ARRIVE ;  /* 0x00000000000079c5 */ /* 0x000fcc0000000000 */
[----:B------:R-:W-:Y:S01]  /*21e0*/  HGMMA.64x128x16.F32.BF16 R24, gdesc[UR4], R24, gsb0 ;  /* 0x01e00000041879f0 */ /* 0x000fe20008001818 */
[----:B------:R-:W-:Y:S01]  /*21f0*/  R2UR UR6, R8 ;  /* 0x00000000080672ca */ /* 0x000fe200000e0000 */
[----:B------:R-:W-:Y:S01]  /*2200*/  UMOV UR7, 0x40000040 ;  /* 0x4000004000077882 */ /* 0x000fe20000000000 */
[----:B------:R-:W-:Y:S01]  /*2210*/  R2UR UR4, R7 ;  /* 0x00000000070472ca */ /* 0x000fe200000e0000 */
[----:B------:R-:W-:Y:S01]  /*2220*/  UMOV UR5, 0x40000040 ;  /* 0x4000004000057882 */ /* 0x000fe20000000000 */
[----:B------:R-:W-:Y:S02]  /*2230*/  VIADD R8, R6, 0x400 ;  /* 0x0000040006087836 */ /* 0x000fe40000000000 */
[----:B------:R-:W-:Y:S01]  /*2240*/  VIADD R7, R5, 0x400 ;  /* 0x0000040005077836 */ /* 0x000fe20000000000 */
[----:B------:R-:W-:Y:S02]  /*2250*/  WARPGROUP.DEPBAR.LE gsb0, 0x0 ;  /* 0x00008000000079c5 */ /* 0x000fe40000010000 */
[----:B------:R-:W-:-:S06]  /*2260*/  WARPGROUP.ARRIVE ;  /* 0x00000000000079c5 */ /* 0x000fcc0000000000 */
[----:B------:R-:W-:Y:S01]  /*2270*/  HGMMA.64x128x16.F32.BF16 R24, gdesc[UR4], R24, gsb0 ;  /* 0x01e00000041879f0 */ /* 0x000fe20008001818 */
[----:B------:R-:W-:Y:S01]  /*2280*/  R2UR UR6, R8 ;  /* 0x00000000080672ca */ /* 0x000fe200000e0000 */
[----:B------:R-:W-:Y:S01]  /*2290*/  UMOV UR7, 0x40000040 ;  /* 0x4000004000077882 */ /* 0x000fe20000000000 */
[----:B------:R-:W-:Y:S01]  /*22a0*/  R2UR UR4, R7 ;  /* 0x00000000070472ca */ /* 0x000fe200000e0000 */
[----:B------:R-:W-:Y:S01]  /*22b0*/  UMOV UR5, 0x40000040 ;  /* 0x4000004000057882 */ /* 0x000fe20000000000 */
[----:B------:R-:W-:Y:S01]  /*22c0*/  VIADD R8, R6, 0x402 ;  /* 0x0000040206087836 */ /* 0x000fe20000000000 */
[----:B------:R-:W-:Y:S01]  /*22d0*/  IADD3 R7, R5, 0x402, RZ ;  /* 0x0000040205077810 */ /* 0x000fe20007ffe0ff */
[----:B------:R-:W-:Y:S02]  /*22e0*/  WARPGROUP.DEPBAR.LE gsb0, 0x0 ;  /* 0x00008000000079c5 */ /* 0x000fe40000010000 */
[----:B------:R-:W-:-:S07]  /*22f0*/  WARPGROUP.ARRIVE ;  /* 0x00000000000079c5 */ /* 0x000fce0000000000 */
        /* <DEDUP_REMOVED lines=77> */
[C---:B------:R-:W-:Y:S02]  /*27d0*/  VIADD R8, R6.reuse, 0xc04 ;  /* 0x00000c0406087836 */ /* 0x040fe40000000000 */
[C---:B------:R-:W-:Y:S01]  /*27e0*/  VIADD R7, R5.reuse, 0xc04 ;  /* 0x00000c0405077836 */ /* 0x040fe20000000000 */
[----:B------:R-:W-:Y:S01]  /*27f0*/  IADD3 R5, R5, 0xc06, RZ ;  /* 0x00000c0605057810 */ /* 0x000fe20007ffe0ff */
[----:B------:R-:W-:Y:S01]  /*2800*/  VIADD R6, R6, 0xc06 ;  /* 0x00000c0606067836 */ /* 0x000fe20000000000 */
[----:B------:R-:W-:-:S02]  /*2810*/  WARPGROUP.DEPBAR.LE gsb0, 0x0 ;  /* 0x00008000000079c5 */ /* 0x000fc40000010000 */
[----:B------:R-:W-:-:S06]  /*2820*/  WARPGROUP.ARRIVE ;  /* 0x00000000000079c5 */ /* 0x000fcc0000000000 */
[----:B------:R-:W-:Y:S01]  /*2830*/  HGMMA.64x128x16.F32.BF16 R24, gdesc[UR4], R24, gsb0 ;  /* 0x01e00000041879f0 */ /* 0x000fe20008001818 */
[----:B------:R-:W-:Y:S01]  /*2840*/  R2UR UR6, R8 ;  /* 0x00000000080672ca */ /* 0x000fe200000e0000 */
[----:B------:R-:W-:Y:S01]  /*2850*/  UMOV UR7, 0x40000040 ;  /* 0x4000004000077882 */ /* 0x000fe20000000000 */
[----:B------:R-:W-:Y:S01]  /*2860*/  R2UR UR4, R7 ;  /* 0x00000000070472ca */ /* 0x000fe200000e0000 */
[----:B------:R-:W-:Y:S01]  /*2870*/  UMOV UR5, 0x40000040 ;  /* 0x4000004000057882 */ /* 0x000fe20000000000 */
[----:B------:R-:W3:Y:S02]  /*2880*/  LDC R7, c[0x0][0x21c] ;  /* 0x00008700ff077b82 */ /* 0x000ee40000000800 */
[----:B---3--:R-:W-:Y:S01]  /*2890*/  IMAD.MOV R11, RZ, RZ, -R7 ;  /* 0x000000ffff0b7224 */ /* 0x008fe200078e0a07 */
[----:B------:R-:W-:-:S04]  /*28a0*/  ISETP.GT.AND P0, PT, R7, RZ, PT ;  /* 0x000000ff0700720c */ /* 0x000fc80003f04270 */
[----:B------:R-:W-:-:S04]  /*28b0*/  SHF.R.S32.HI R16, RZ, 0x1f, R11 ;  /* 0x0000001fff107819 */ /* 0x000fc8000001140b */
[----:B------:R-:W-:-:S04]  /*28c0*/  LEA.HI R16, R16, -R7, RZ, 0x7 ;  /* 0x8000000710107211 */ /* 0x000fc800078f38ff */
[----:B------:R-:W-:Y:S01]  /*28d0*/  SHF.R.S32.HI R16, RZ, 0x7, R16 ;  /* 0x00000007ff107819 */ /* 0x000fe20000011410 */
[----:B------:R-:W-:Y:S02]  /*28e0*/  WARPGROUP.DEPBAR.LE gsb0, 0x0 ;  /* 0x00008000000079c5 */ /* 0x000fe40000010000 */
[----:B------:R-:W-:-:S06]  /*28f0*/  WARPGROUP.ARRIVE ;  /* 0x00000000000079c5 */ /* 0x000fcc0000000000 */
[----:B------:R-:W-:Y:S01]  /*2900*/  HGMMA.64x128x16.F32.BF16 R24, gdesc[UR4], R24, gsb0 ;  /* 0x01e00000041879f0 */ /* 0x000fe20008001818 */
[----:B------:R-:W-:Y:S01]  /*2910*/  R2UR UR6, R6 ;  /* 0x00000000060672ca */ /* 0x000fe200000e0000 */
[----:B------:R-:W-:Y:S01]  /*2920*/  UMOV UR7, 0x40000040 ;  /* 0x4000004000077882 */ /* 0x000fe20000000000 */
[----:B------:R-:W-:Y:S01]  /*2930*/  R2UR UR4, R5 ;  /* 0x00000000050472ca */ /* 0x000fe200000e0000 */
[----:B------:R-:W-:Y:S01]  /*2940*/  IMAD.IADD R5, R3, 0x1, R4 ;  /* 0x0000000103057824 */ /* 0x000fe200078e0204 */
[----:B------:R-:W-:Y:S01]  /*2950*/  UMOV UR5, 0x40000040 ;  /* 0x4000004000057882 */ /* 0x000fe20000000000 */
[----:B------:R-:W-:-:S03]  /*2960*/  VIADD R6, R7, 0xffffffff ;  /* 0xffffffff07067836 */ /* 0x000fc60000000000 */
[----:B------:R-:W-:Y:S02]  /*2970*/  PRMT R4, R5, 0x8880, RZ ;  /* 0x0000888005047816 */ /* 0x000fe400000000ff */
[----:B------:R-:W-:Y:S02]  /*2980*/  SHF.R.S32.HI R9, RZ, 0x1f, R6 ;  /* 0x0000001fff097819 */ /* 0x000fe40000011406 */
[----:B------:R-:W-:Y:S02]  /*2990*/  PRMT R4, R4, 0x7710, RZ ;  /* 0x0000771004047816 */ /* 0x000fe400000000ff */
[----:B------:R-:W-:Y:S02]  /*29a0*/  LEA.HI R9, R9, R6, RZ, 0x7 ;  /* 0x0000000609097211 */ /* 0x000fe400078f38ff */
[----:B------:R-:W-:Y:S02]  /*29b0*/  SHF.R.U32.HI R4, RZ, 0x7, R4 ;  /* 0x00000007ff047819 */ /* 0x000fe40000011604 */
[----:B------:R-:W-:-:S02]  /*29c0*/  SHF.R.S32.HI R15, RZ, 0x7, R9 ;  /* 0x00000007ff0f7819 */ /* 0x000fc40000011409 */
[----:B------:R-:W-:Y:S02]  /*29d0*/  LOP3.LUT R12, R4, 0xff, RZ, 0xc0, !PT ;  /* 0x000000ff040c7812 */ /* 0x000fe400078ec0ff */
[----:B------:R-:W-:Y:S02]  /*29e0*/  @!P0 LOP3.LUT R15, RZ, R16, RZ, 0x33, !PT ;  /* 0x00000010ff0f8212 */ /* 0x000fe400078e33ff */
[----:B------:R-:W-:Y:S02]  /*29f0*/  LEA.HI R8, R12, R5, RZ, 0x1a ;  /* 0x000000050c087211 */ /* 0x000fe400078fd0ff */
[----:B------:R-:W-:Y:S02]  /*2a00*/  VIMNMX R6, RZ, R15, !PT ;  /* 0x0000000fff067248 */ /* 0x000fe40007fe0100 */
[----:B------:R-:W-:-:S05]  /*2a10*/  LOP3.LUT R4, R8, 0xfffc, RZ, 0xc0, !PT ;  /* 0x0000fffc08047812 */ /* 0x000fca00078ec0ff */
[----:B------:R-:W-:-:S05]  /*2a20*/  IMAD.MOV R4, RZ, RZ, -R4 ;  /* 0x000000ffff047224 */ /* 0x000fca00078e0a04 */
[----:B------:R-:W-:-:S05]  /*2a30*/  PRMT R10, R4, 0x7710, RZ ;  /* 0x00007710040a7816 */ /* 0x000fca00000000ff */
[----:B------:R-:W-:Y:S01]  /*2a40*/  IMAD.IADD R10, R5, 0x1, R10 ;  /* 0x00000001050a7824 */ /* 0x000fe200078e020a */
[----:B------:R-:W-:-:S04]  /*2a50*/  LEA.HI R5, R12, R5, RZ, 0x1d ;  /* 0x000000050c057211 */ /* 0x000fc800078fe8ff */
[----:B------:R-:W-:-:S05]  /*2a60*/  IADD3 R4, R10, R10, RZ ;  /* 0x0000000a0a047210 */ /* 0x000fca0007ffe0ff */
[----:B------:R-:W-:-:S05]  /*2a70*/  IMAD.MOV R4, RZ, RZ, -R4 ;  /* 0x000000ffff047224 */ /* 0x000fca00078e0a04 */
[----:B------:R-:W-:-:S04]  /*2a80*/  PRMT R4, R4, 0x7710, RZ ;  /* 0x0000771004047816 */ /* 0x000fc800000000ff */
[----:B------:R-:W-:-:S04]  /*2a90*/  LOP3.LUT R4, R4, 0xffff, RZ, 0xc0, !PT ;  /* 0x0000ffff04047812 */ /* 0x000fc800078ec0ff */
[----:B------:R-:W-:-:S05]  /*2aa0*/  PRMT R4, R4, 0x8880, RZ ;  /* 0x0000888004047816 */ /* 0x000fca00000000ff */
[----:B------:R-:W-:-:S04]  /*2ab0*/  IMAD.IADD R7, R4, 0x1, R7 ;  /* 0x0000000104077824 */ /* 0x000fc800078e0207 */
[----:B------:R-:W-:-:S05]  /*2ac0*/  IMAD R6, R6, -0x80, R7 ;  /* 0xffffff8006067824 */ /* 0x000fca00078e0207 */
[----:B------:R-:W-:-:S04]  /*2ad0*/  SHF.R.S32.HI R7, RZ, 0x1f, R6 ;  /* 0x0000001fff077819 */ /* 0x000fc80000011406 */
[----:B------:R-:W-:-:S04]  /*2ae0*/  LEA.HI R7, R7, R6, RZ, 0x3 ;  /* 0x0000000607077211 */ /* 0x000fc800078f18ff */
[----:B------:R-:W-:Y:S02]  /*2af0*/  LOP3.LUT R9, R7, 0xfffffff8, RZ, 0xc0, !PT ;  /* 0xfffffff807097812 */ /* 0x000fe400078ec0ff */
[----:B------:R-:W-:Y:S02]  /*2b00*/  SHF.R.S32.HI R7, RZ, 0x3, R7 ;  /* 0x00000003ff077819 */ /* 0x000fe40000011407 */
[----:B------:R-:W-:Y:S02]  /*2b10*/  VIADDMNMX R6, R6, -R9, 0x2, PT ;  /* 0x0000000206067446 */ /* 0x000fe40003800909 */
[----:B------:R-:W-:-:S04]  /*2b20*/  LEA R7, -R7, RZ, 0x1 ;  /* 0x000000ff07077211 */ /* 0x000fc800078e09ff */
[----:B------:R-:W-:Y:S01]  /*2b30*/  VIADDMNMX R6, R7, -R6, 0xffffffe0, !PT ;  /* 0xffffffe007067446 */ /* 0x000fe20007800906 */
[----:B------:R-:W-:-:S04]  /*2b40*/  IMAD.MOV.U32 R7, RZ, RZ, -0x1 ;  /* 0xffffffffff077424 */ /* 0x000fc800078e00ff */
[----:B------:R-:W-:-:S05]  /*2b50*/  VIADD R6, R6, 0x20 ;  /* 0x0000002006067836 */ /* 0x000fca0000000000 */
[----:B------:R-:W-:-:S04]  /*2b60*/  SHF.R.U32.HI R6, RZ, R6, R7 ;  /* 0x00000006ff067219 */ /* 0x000fc80000011607 */
[C---:B------:R-:W-:Y:S02]  /*2b70*/  R2P PR, R6.reuse, 0x7e ;  /* 0x0000007e06007804 */ /* 0x040fe40000000000 */
[----:B------:R-:W-:Y:S01]  /*2b80*/  LOP3.LUT R4, R6, 0x1, RZ, 0xc0, !PT ;  /* 0x0000000106047812 */ /* 0x000fe200078ec0ff */
[----:B------:R-:W-:Y:S02]  /*2b90*/  WARPGROUP.DEPBAR.LE gsb0, 0x0 ;  /* 0x00008000000079c5 */ /* 0x000fe40000010000 */
[----:B------:R-:W-:-:S06]  /*2ba0*/  WARPGROUP.ARRIVE ;  /* 0x00000000000079c5 */ /* 0x000fcc0000000000 */
[----:B------:R-:W-:Y:S03]  /*2bb0*/  HGMMA.64x128x16.F32.BF16 R24, gdesc[UR4], R24, gsb0 ;  /* 0x01e00000041879f0 */ /* 0x000fe60008001818 */
[----:B------:R-:W-:Y:S02]  /*2bc0*/  WARPGROUP.DEPBAR.LE gsb0, 0x0 ;  /* 0x00008000000079c5 */ /* 0x000fe40000010000 */
[----:B------:R-:W-:Y:S02]  /*2bd0*/  FSEL R88, R25, -INF , P1 ;  /* 0xff80000019587808 */ /* 0x000fe40000800000 */
[----:B------:R-:W-:Y:S02]  /*2be0*/  FSEL R16, R27, -INF , P1 ;  /* 0xff8000001b107808 */ /* 0x000fe40000800000 */
[----:B------:R-:W-:Y:S02]  /*2bf0*/  FSEL R90, R28, -INF , P2 ;  /* 0xff8000001c5a7808 */ /* 0x000fe40001000000 */
[----:B------:R-:W-:-:S02]  /*2c00*/  FSEL R30, R30, -INF , P2 ;  /* 0xff8000001e1e7808 */ /* 0x000fc40001000000 */
[----:B------:R-:W-:Y:S02]  /*2c10*/  FSEL R92, R29, -INF , P3 ;  /* 0xff8000001d5c7808 */ /* 0x000fe40001800000 */
[----:B------:R-:W-:Y:S02]  /*2c20*/  FSEL R20, R31, -INF , P3 ;  /* 0xff8000001f147808 */ /* 0x000fe40001800000 */
[----:B------:R-:W-:Y:S02]  /*2c30*/  FSEL R19, R32, -INF , P4 ;  /* 0xff80000020137808 */ /* 0x000fe40002000000 */
[----:B------:R-:W-:Y:S02]  /*2c40*/  FSEL R34, R34, -INF , P4 ;  /* 0xff80000022227808 */ /* 0x000fe40002000000 */
[----:B------:R-:W-:Y:S02]  /*2c50*/  FSEL R33, R33, -INF , P5 ;  /* 0xff80000021217808 */ /* 0x000fe40002800000 */
[----:B------:R-:W-:-:S02]  /*2c60*/  FSEL R35, R35, -INF , P5 ;  /* 0xff80000023237808 */ /* 0x000fc40002800000 */
[----:B------:R-:W-:Y:S02]  /*2c70*/  FSEL R21, R36, -INF , P6 ;  /* 0xff80000024157808 */ /* 0x000fe40003000000 */
[----:B------:R-:W-:Y:S02]  /*2c80*/  FSEL R38, R38, -INF , P6 ;  /* 0xff80000026267808 */ /* 0x000fe40003000000 */
[----:B------:R-:W-:Y:S02]  /*2c90*/  R2P PR, R6.B1, 0x7f ;  /* 0x0000007f06007804 */ /* 0x000fe40000001000 */
[----:B------:R-:W-:Y:S02]  /*2ca0*/  FMNMX R11, R88, R33, !PT ;  /* 0x00000021580b7209 */ /* 0x000fe40007800000 */
[----:B------:R-:W-:Y:S02]  /*2cb0*/  FMNMX R13, R90, R21, !PT ;  /* 0x000000155a0d7209 */ /* 0x000fe40007800000 */
        /* <DEDUP_REMOVED lines=14> */
[----:B------:R-:W-:Y:S02]  /*2da0*/  R2P PR, R6.B2, 0x7f ;  /* 0x0000007f06007804 */ /* 0x000fe40000002000 */
[----:B------:R-:W-:Y:S02]  /*2db0*/  FMNMX R11, R96, R11, !PT ;  /* 0x0000000b600b7209 */ /* 0x000fe40007800000 */
[----:B------:R-:W-:Y:S02]  /*2dc0*/  FMNMX R13, R98, R13, !PT ;  /* 0x0000000d620d7209 */ /* 0x000fe40007800000 */
[----:B------:R-:W-:Y:S02]  /*2dd0*/  FSEL R110, R56, -INF , P0 ;  /* 0xff800000386e7808 */ /* 0x000fe40000000000 */
[----:B------:R-:W-:-:S02]  /*2de0*/  FSEL R58, R58, -INF , P0 ;  /* 0xff8000003a3a7808 */ /* 0x000fc40000000000 */
[----:B------:R-:W-:Y:S02]  /*2df0*/  ISETP.NE.U32.AND P0, PT, R4, 0x1, PT ;  /* 0x000000010400780c */ /* 0x000fe40003f05070 */
[----:B------:R-:W-:Y:S02]  /*2e00*/  FSEL R112, R57, -INF , P1 ;  /* 0xff80000039707808 */ /* 0x000fe40000800000 */
[----:B------:R-:W-:Y:S02]  /*2e10*/  FSEL R4, R24, -INF , !P0 ;  /* 0xff80000018047808 */ /* 0x000fe40004000000 */
[----:B------:R-:W-:Y:S02]  /*2e20*/  FSEL R9, R26, -INF , !P0 ;  /* 0xff8000001a097808 */ /* 0x000fe40004000000 */
[----:B------:R-:W-:Y:S02]  /*2e30*/  LOP3.LUT P0, RZ, R6, 0x80, RZ, 0xc0, !PT ;  /* 0x0000008006ff7812 */ /* 0x000fe4000780c0ff */
[----:B------:R-:W-:-:S02]  /*2e40*/  FMNMX R7, R4, R19, !PT ;  /* 0x0000001304077209 */ /* 0x000fc40007800000 */
[----:B------:R-:W-:Y:S02]  /*2e50*/  FSEL R37, R37, -INF , P0 ;  /* 0xff80000025257808 */ /* 0x000fe40000000000 */
[----:B------:R-:W-:Y:S02]  /*2e60*/  FSEL R39, R39, -INF , P0 ;  /* 0xff80000027277808 */ /* 0x000fe40000000000 */
[----:B------:R-:W-:Y:S02]  /*2e70*/  LOP3.LUT P0, RZ, R6, 0x8000, RZ, 0xc0, !PT ;  /* 0x0000800006ff7812 */ /* 0x000fe4000780c0ff */
[----:B------:R-:W-:Y:S02]  /*2e80*/  FMNMX R23, R92, R37, !PT ;  /* 0x000000255c177209 */ /* 0x000fe40007800000 */
[----:B------:R-:W-:Y:S02]  /*2e90*/  FSEL R108, R53, -INF , P0 ;  /* 0xff800000356c7808 */ /* 0x000fe40000000000 */
[----:B------:R-:W-:-:S02]  /*2ea0*/  FSEL R44, R55, -INF , P0 ;  /* 0xff800000372c7808 */ /* 0x000fc40000000000 */
[----:B------:R-:W-:Y:S02]  /*2eb0*/  FMNMX R7, R94, R7, !PT ;  /* 0x000000075e077209 */ /* 0x000fe40007800000 */
[----:B------:R-:W-:Y:S02]  /*2ec0*/  FMNMX R23, R100, R23, !PT ;  /* 0x0000001764177209 */ /* 0x000fe40007800000 */
[----:B------:R-:W-:Y:S02]  /*2ed0*/  LOP3.LUT P0, RZ, R6, 0x800000, RZ, 0xc0, !PT ;  /* 0x0080000006ff7812 */ /* 0x000fe4000780c0ff */
[----:B------:R-:W-:Y:S02]  /*2ee0*/  FSEL R114, R60, -INF , P2 ;  /* 0xff8000003c727808 */ /* 0x000fe40001000000 */
[----:B------:R-:W-:Y:S02]  /*2ef0*/  FSEL R116, R61, -INF , P3 ;  /* 0xff8000003d747808 */ /* 0x000fe40001800000 */
[----:B------:R-:W-:-:S02]  /*2f00*/  FMNMX R7, R102, R7, !PT ;  /* 0x0000000766077209 */ /* 0x000fc40007800000 */
[----:B------:R-:W-:Y:S02]  /*2f10*/  FMNMX R11, R104, R11, !PT ;  /* 0x0000000b680b7209 */ /* 0x000fe40007800000 */
[----:B------:R-:W-:Y:S02]  /*2f20*/  FMNMX R13, R106, R13, !PT ;  /* 0x0000000d6a0d7209 */ /* 0x000fe40007800000 */
[----:B------:R-:W-:Y:S02]  /*2f30*/  FMNMX R23, R108, R23, !PT ;  /* 0x000000176c177209 */ /* 0x000fe40007800000 */
        /* <DEDUP_REMOVED lines=14> */
[----:B------:R-:W-:-:S02]  /*3020*/  FMNMX R13, R114, R13, !PT ;  /* 0x0000000d720d7209 */ /* 0x000fc40007800000 */
[----:B------:R-:W-:Y:S02]  /*3030*/  FMNMX R23, R116, R23, !PT ;  /* 0x0000001774177209 */ /* 0x000fe40007800000 */
[----:B------:R-:W-:Y:S02]  /*3040*/  FSEL R72, R72, -INF , P0 ;  /* 0xff80000048487808 */ /* 0x000fe40000000000 */
[----:B------:R-:W-:Y:S02]  /*3050*/  FSEL R74, R74, -INF , P0 ;  /* 0xff8000004a4a7808 */ /* 0x000fe40000000000 */
[----:B------:R-:W-:Y:S02]  /*3060*/  ISETP.GT.AND P0, PT, R6, -0x1, PT ;  /* 0xffffffff0600780c */ /* 0x000fe40003f04270 */
[----:B------:R-:W-:Y:S02]  /*3070*/  FSEL R122, R73, -INF , P1 ;  /* 0xff800000497a7808 */ /* 0x000fe40000800000 */
[----:B------:R-:W-:-:S02]  /*3080*/  FSEL R76, R76, -INF , P2 ;  /* 0xff8000004c4c7808 */ /* 0x000fc40001000000 */
[----:B------:R-:W-:Y:S02]  /*3090*/  FSEL R124, R77, -INF , P3 ;  /* 0xff8000004d7c7808 */ /* 0x000fe40001800000 */
[----:B------:R-:W-:Y:S02]  /*30a0*/  FMNMX R7, R64, R7, !PT ;  /* 0x0000000740077209 */ /* 0x000fe40007800000 */
[----:B------:R-:W-:Y:S02]  /*30b0*/  FMNMX R11, R118, R11, !PT ;  /* 0x0000000b760b7209 */ /* 0x000fe40007800000 */
[----:B------:R-:W-:Y:S02]  /*30c0*/  FMNMX R13, R68, R13, !PT ;  /* 0x0000000d440d7209 */ /* 0x000fe40007800000 */
[----:B------:R-:W-:Y:S02]  /*30d0*/  FMNMX R23, R120, R23, !PT ;  /* 0x0000001778177209 */ /* 0x000fe40007800000 */
[----:B------:R-:W-:-:S02]  /*30e0*/  FSEL R128, R85, -INF , !P0 ;  /* 0xff80000055807808 */ /* 0x000fc40004000000 */
[----:B------:R-:W-:Y:S02]  /*30f0*/  FSEL R80, R80, -INF , P4 ;  /* 0xff80000050507808 */ /* 0x000fe40002000000 */
[----:B------:R-:W-:Y:S02]  /*3100*/  FSEL R126, R81, -INF , P5 ;  /* 0xff800000517e7808 */ /* 0x000fe40002800000 */
[----:B------:R-:W-:Y:S02]  /*3110*/  FSEL R84, R84, -INF , P6 ;  /* 0xff80000054547808 */ /* 0x000fe40003000000 */
[----:B------:R-:W-:Y:S02]  /*3120*/  FMNMX R7, R72, R7, !PT ;  /* 0x0000000748077209 */ /* 0x000fe40007800000 */
[----:B------:R-:W-:Y:S02]  /*3130*/  FMNMX R11, R122, R11, !PT ;  /* 0x0000000b7a0b7209 */ /* 0x000fe40007800000 */
[----:B------:R-:W-:-:S02]  /*3140*/  FMNMX R13, R76, R13, !PT ;  /* 0x0000000d4c0d7209 */ /* 0x000fc40007800000 */
[----:B------:R-:W-:Y:S02]  /*3150*/  FMNMX R23, R124, R23, !PT ;  /* 0x000000177c177209 */ /* 0x000fe40007800000 */
[----:B------:R-:W-:Y:S02]  /*3160*/  FMNMX R7, R80, R7, !PT ;  /* 0x0000000750077209 */ /* 0x000fe40007800000 */
[----:B------:R-:W-:Y:S02]  /*3170*/  FMNMX R6, R126, R11, !PT ;  /* 0x0000000b7e067209 */ /* 0x000fe40007800000 */
[----:B------:R-:W-:Y:S02]  /*3180*/  FMNMX R13, R84, R13, !PT ;  /* 0x0000000d540d7209 */ /* 0x000fe40007800000 */
[----:B------:R-:W-:Y:S02]  /*3190*/  FMNMX R48, R128, R23, !PT ;  /* 0x0000001780307209 */ /* 0x000fe40007800000 */
[----:B------:R-:W-:-:S02]  /*31a0*/  FMNMX R6, R7, R6, !PT ;  /* 0x0000000607067209 */ /* 0x000fc40007800000 */
[----:B------:R-:W-:Y:S01]  /*31b0*/  FMNMX R13, R13, R48, !PT ;  /* 0x000000300d0d7209 */ /* 0x000fe20007800000 */
[----:B------:R-:W3:Y:S01]  /*31c0*/  LDC R7, c[0x0][0x480] ;  /* 0x00012000ff077b82 */ /* 0x000ee20000000800 */
[----:B------:R-:W-:Y:S02]  /*31d0*/  P2R R25, PR, RZ, 0x1 ;  /* 0x00000001ff197803 */ /* 0x000fe40000000000 */
[----:B------:R-:W-:Y:S02]  /*31e0*/  FMNMX R13, R6, R13, !PT ;  /* 0x0000000d060d7209 */ /* 0x000fe40007800000 */
[----:B------:R-:W-:Y:S02]  /*31f0*/  FMNMX R29, R9, R34, !PT ;  /* 0x00000022091d7209 */ /* 0x000fe40007800000 */
[----:B------:R-:W-:Y:S01]  /*3200*/  FMNMX R31, R16, R35, !PT ;  /* 0x00000023101f7209 */ /* 0x000fe20007800000 */
[----:B------:R-:W4:Y:S01]  /*3210*/  SHFL.BFLY PT, R6, R13, 0x2, 0x1f ;  /* 0x0c401f000d067f89 */ /* 0x000f2200000e0000 */
[----:B------:R-:W-:-:S02]  /*3220*/  FMNMX R29, R42, R29, !PT ;  /* 0x0000001d2a1d7209 */ /* 0x000fc40007800000 */
[----:B------:R-:W-:Y:S02]  /*3230*/  FMNMX R31, R28, R31, !PT ;  /* 0x0000001f1c1f7209 */ /* 0x000fe40007800000 */
[----:B------:R-:W-:Y:S02]  /*3240*/  FMNMX R29, R50, R29, !PT ;  /* 0x0000001d321d7209 */ /* 0x000fe40007800000 */
[----:B------:R-:W-:Y:S02]  /*3250*/  FMNMX R31, R36, R31, !PT ;  /* 0x0000001f241f7209 */ /* 0x000fe40007800000 */
[----:B------:R-:W-:Y:S02]  /*3260*/  FMNMX R41, R58, R29, !PT ;  /* 0x0000001d3a297209 */ /* 0x000fe40007800000 */
[----:B------:R-:W-:Y:S02]  /*3270*/  FMNMX R31, R40, R31, !PT ;  /* 0x0000001f281f7209 */ /* 0x000fe40007800000 */
[----:B------:R-:W-:-:S02]  /*3280*/  FSEL R60, R75, -INF , P1 ;  /* 0xff8000004b3c7808 */ /* 0x000fc40000800000 */
[----:B------:R-:W-:Y:S02]  /*3290*/  FSEL R78, R78, -INF , P2 ;  /* 0xff8000004e4e7808 */ /* 0x000fe40001000000 */
[----:B------:R-:W-:Y:S02]  /*32a0*/  FSEL R56, R79, -INF , P3 ;  /* 0xff8000004f387808 */ /* 0x000fe40001800000 */
[----:B------:R-:W-:Y:S02]  /*32b0*/  FMNMX R41, R66, R41, !PT ;  /* 0x0000002942297209 */ /* 0x000fe40007800000 */
[----:B------:R-:W-:Y:S02]  /*32c0*/  FMNMX R31, R24, R31, !PT ;  /* 0x0000001f181f7209 */ /* 0x000fe40007800000 */
[----:B------:R-:W-:Y:S02]  /*32d0*/  FSEL R82, R82, -INF , P4 ;  /* 0xff80000052527808 */ /* 0x000fe40002000000 */
[----:B----4-:R-:W-:-:S02]  /*32e0*/  FMNMX R23, R13, R6, !PT ;  /* 0x000000060d177209 */ /* 0x010fc40007800000 */
[----:B------:R-:W-:Y:S02]  /*32f0*/  FSEL R52, R83, -INF , P5 ;  /* 0xff80000053347808 */ /* 0x000fe40002800000 */
[----:B------:R-:W-:Y:S01]  /*3300*/  FSEL R86, R86, -INF , P6 ;  /* 0xff80000056567808 */ /* 0x000fe20003000000 */
[----:B------:R-:W4:Y:S01]  /*3310*/  SHFL.BFLY PT, R6, R23, 0x1, 0x1f ;  /* 0x0c201f0017067f89 */ /* 0x000f2200000e0000 */
[----:B------:R-:W-:Y:S02]  /*3320*/  FMNMX R41, R74, R41, !PT ;  /* 0x000000294a297209 */ /* 0x000fe40007800000 */
[----:B------:R-:W-:Y:S02]  /*3330*/  FMNMX R31, R60, R31, !PT ;  /* 0x0000001f3c1f7209 */ /* 0x000fe40007800000 */
[----:B------:R-:W-:Y:S02]  /*3340*/  FMNMX R41, R82, R41, !PT ;  /* 0x0000002952297209 */ /* 0x000fe40007800000 */
[----:B------:R-:W-:-:S02]  /*3350*/  LOP3.LUT P1, RZ, R10, 0xff, RZ, 0xc0, !PT ;  /* 0x000000ff0aff7812 */ /* 0x000fc4000782c0ff */
[----:B----4-:R-:W-:-:S04]  /*3360*/  FMNMX R6, R23, R6, !PT ;  /* 0x0000000617067209 */ /* 0x010fc80007800000 */
[----:B------:R-:W-:-:S04]  /*3370*/  FSETP.NEU.AND P0, PT, R6, -INF , PT ;  /* 0xff8000000600780b */ /* 0x000fc80003f0d000 */
[----:B------:R-:W-:Y:S02]  /*3380*/  FSEL R48, R6, RZ, P0 ;  /* 0x000000ff06307208 */ /* 0x000fe40000000000 */
[----:B------:R-:W-:-:S03]  /*3390*/  ISETP.NE.AND P0, PT, R25, RZ, PT ;  /* 0x000000ff1900720c */ /* 0x000fc60003f05270 */
[----:B---3--:R-:W-:Y:S01]  /*33a0*/  FMUL R51, R48, R7 ;  /* 0x0000000730337220 */ /* 0x008fe20000400000 */
[----:B------:R-:W-:-:S03]  /*33b0*/  FSEL R48, R87, -INF , !P0 ;  /* 0xff80000057307808 */ /* 0x000fc60004000000 */
[-CC-:B------:R-:W-:Y:S01]  /*33c0*/  FFMA R228, R19, R7.reuse, -R51.reuse ;  /* 0x0000000713e47223 */ /* 0x180fe20000000833 */
[-CC-:B------:R-:W-:Y:S01]  /*33d0*/  FFMA R230, R21, R7.reuse, -R51.reuse ;  /* 0x0000000715e67223 */ /* 0x180fe20000000833 */
[-CC-:B------:R-:W-:Y:S01]  /*33e0*/  FFMA R19, R33, R7.reuse, -R51.reuse ;  /* 0x0000000721137223 */ /* 0x180fe20000000833 */
[-CC-:B------:R-:W-:Y:S01]  /*33f0*/  FFMA R21, R37, R7.reuse, -R51.reuse ;  /* 0x0000000725157223 */ /* 0x180fe20000000833 */
[----:B------:R-:W-:Y:S01]  /*3400*/  FMNMX R33, R30, R38, !PT ;  /* 0x000000261e217209 */ /* 0x000fe20007800000 */
[--C-:B------:R-:W-:Y:S01]  /*3410*/  FFMA R232, R4, R7, -R51.reuse ;  /* 0x0000000704e87223 */ /* 0x100fe20000000833 */
        /* <DEDUP_REMOVED lines=27> */
[-CC-:B------:R-:W-:Y:S01]  /*35d0*/  FFMA R37, R64, R7.reuse, -R51.reuse ;  /* 0x0000000740257223 */ /* 0x180fe20000000833 */
[----:B------:R-:W-:Y:S01]  /*35e0*/  FMNMX R4, R41, R4, !PT ;  /* 0x0000000429047209 */ /* 0x000fe20007800000 */
[-CC-:B------:R-:W-:Y:S01]  /*35f0*/  FFMA R41, R68, R7.reuse, -R51.reuse ;  /* 0x0000000744297223 */ /* 0x180fe20000000833 */
[----:B------:R-:W-:Y:S01]  /*3600*/  FMNMX R33, R33, R88, !PT ;  /* 0x0000005821217209 */ /* 0x000fe20007800000 */
[-CC-:B------:R-:W-:Y:S01]  /*3610*/  FFMA R216, R110, R7.reuse, -R51.reuse ;  /* 0x000000076ed87223 */ /* 0x180fe20000000833 */
[-CC-:B------:R-:W-:Y:S01]  /*3620*/  FFMA R31, R112, R7.reuse, -R51.reuse ;  /* 0x00000007701f7223 */ /* 0x180fe20000000833 */
[--C-:B------:R-:W-:Y:S01]  /*3630*/  FFMA R218, R114, R7, -R51.reuse ;  /* 0x0000000772da7223 */ /* 0x100fe20000000833 */
[----:B------:R-:W-:Y:S01]  /*3640*/  FMNMX R4, R4, R33, !PT ;  /* 0x0000002104047209 */ /* 0x000fe20007800000 */
[-CC-:B------:R-:W-:Y:S01]  /*3650*/  FFMA R33, R116, R7.reuse, -R51.reuse ;  /* 0x0000000774217223 */ /* 0x180fe20000000833 */
[-CC-:B------:R-:W-:Y:S01]  /*3660*/  FFMA R64, R118, R7.reuse, -R51.reuse ;  /* 0x0000000776407223 */ /* 0x180fe20000000833 */
[-CC-:B------:R-:W-:Y:S01]  /*3670*/  FFMA R68, R120, R7.reuse, -R51.reuse ;  /* 0x0000000778447223 */ /* 0x180fe20000000833 */
[-CC-:B------:R-:W-:Y:S01]  /*3680*/  FFMA R76, R124, R7.reuse, -R51.reuse ;  /* 0x000000077c4c7223 */ /* 0x180fe20000000833 */
[----:B------:R-:W3:Y:S01]  /*3690*/  SHFL.BFLY PT, R43, R4, 0x2, 0x1f ;  /* 0x0c401f00042b7f89 */ /* 0x000ee200000e0000 */
[----:B------:R-:W-:Y:S01]  /*36a0*/  FFMA R80, R126, R7, -R51 ;  /* 0x000000077e507223 */ /* 0x000fe20000000833 */
[----:B------:R-:W-:Y:S01]  /*36b0*/  MUFU.EX2 R232, R232 ;  /* 0x000000e800e87308 */ /* 0x000fe20000000800 */
[----:B------:R-:W-:-:S02]  /*36c0*/  CS2R R90, SRZ ;  /* 0x00000000005a7805 */ /* 0x000fc4000001ff00 */
[----:B------:R-:W-:Y:S02]  /*36d0*/  CS2R R92, SRZ ;  /* 0x00000000005c7805 */ /* 0x000fe4000001ff00 */
[----:B------:R-:W-:Y:S02]  /*36e0*/  CS2R R94, SRZ ;  /* 0x00000000005e7805 */ /* 0x000fe4000001ff00 */
[----:B------:R-:W-:Y:S02]  /*36f0*/  CS2R R96, SRZ ;  /* 0x0000000000607805 */ /* 0x000fe4000001ff00 */
[----:B------:R-:W-:Y:S02]  /*3700*/  CS2R R98, SRZ ;  /* 0x0000000000627805 */ /* 0x000fe4000001ff00 */
[----:B------:R-:W-:Y:S02]  /*3710*/  CS2R R100, SRZ ;  /* 0x0000000000647805 */ /* 0x000fe4000001ff00 */
[----:B------:R-:W-:Y:S01]  /*3720*/  CS2R R102, SRZ ;  /* 0x0000000000667805 */ /* 0x000fe2000001ff00 */
        /* <DEDUP_REMOVED lines=13> */
[----:B---3--:R-:W-:Y:S01]  /*3800*/  FMNMX R49, R4, R43, !PT ;  /* 0x0000002b04317209 */ /* 0x008fe20007800000 */
[-CC-:B------:R-:W-:Y:S01]  /*3810*/  FFMA R43, R72, R7.reuse, -R51.reuse ;  /* 0x00000007482b7223 */ /* 0x180fe20000000833 */
[-CC-:B------:R-:W-:Y:S01]  /*3820*/  FFMA R72, R122, R7.reuse, -R51.reuse ;  /* 0x000000077a487223 */ /* 0x180fe20000000833 */
[----:B------:R-:W-:Y:S01]  /*3830*/  MUFU.EX2 R13, R13 ;  /* 0x0000000d000d7308 */ /* 0x000fe20000000800 */
[----:B------:R-:W-:Y:S01]  /*3840*/  CS2R R122, SRZ ;  /* 0x00000000007a7805 */ /* 0x000fe2000001ff00 */
[----:B------:R-:W3:Y:S06]  /*3850*/  SHFL.BFLY PT, R4, R49, 0x1, 0x1f ;  /* 0x0c201f0031047f89 */ /* 0x000eec00000e0000 */
[----:B------:R-:W-:Y:S08]  /*3860*/  MUFU.EX2 R228, R228 ;  /* 0x000000e400e47308 */ /* 0x000ff00000000800 */
[----:B------:R-:W-:Y:S08]  /*3870*/  MUFU.EX2 R19, R19 ;  /* 0x0000001300137308 */ /* 0x000ff00000000800 */
[----:B------:R-:W-:Y:S01]  /*3880*/  MUFU.EX2 R230, R230 ;  /* 0x000000e600e67308 */ /* 0x000fe20000000800 */
[----:B---3--:R-:W-:Y:S01]  /*3890*/  FMNMX R4, R49, R4, !PT ;  /* 0x0000000431047209 */ /* 0x008fe20007800000 */
[-CC-:B------:R-:W-:Y:S01]  /*38a0*/  FFMA R49, R84, R7.reuse, -R51.reuse ;  /* 0x0000000754317223 */ /* 0x180fe20000000833 */
[----:B------:R-:W-:Y:S01]  /*38b0*/  FFMA R84, R128, R7, -R51 ;  /* 0x0000000780547223 */ /* 0x000fe20000000833 */
[----:B------:R-:W-:-:S02]  /*38c0*/  CS2R R128, SRZ ;  /* 0x0000000000807805 */ /* 0x000fc4000001ff00 */
[C---:B------:R-:W-:Y:S02]  /*38d0*/  FSETP.NEU.AND P0, PT, R4.reuse, -INF , PT ;  /* 0xff8000000400780b */ /* 0x040fe40003f0d000 */
[----:B------:R-:W-:Y:S02]  /*38e0*/  MUFU.EX2 R21, R21 ;  /* 0x0000001500157308 */ /* 0x000fe40000000800 */
[----:B------:R-:W-:Y:S02]  /*38f0*/  FSEL R88, R4, RZ, P0 ;  /* 0x000000ff04587208 */ /* 0x000fe40000000000 */
[----:B------:R-:W-:-:S03]  /*3900*/  LOP3.LUT P0, RZ, R17, 0x1f, RZ, 0xc0, !PT ;  /* 0x0000001f11ff7812 */ /* 0x000fc6000780c0ff */
[-C--:B------:R-:W-:Y:S01]  /*3910*/  FMUL R51, R88, R7.reuse ;  /* 0x0000000758337220 */ /* 0x080fe20000400000 */
[----:B------:R-:W-:Y:S01]  /*3920*/  MUFU.EX2 R224, R224 ;  /* 0x000000e000e07308 */ /* 0x000fe20000000800 */
[----:B------:R-:W-:Y:S02]  /*3930*/  CS2R R88, SRZ ;  /* 0x0000000000587805 */ /* 0x000fe4000001ff00 */
[-CC-:B------:R-:W-:Y:S01]  /*3940*/  FFMA R225, R42, R7.reuse, -R51.reuse ;  /* 0x000000072ae17223 */ /* 0x180fe20000000833 */
[----:B------:R-:W-:Y:S01]  /*3950*/  LOP3.LUT R42, R3, 0xffff, RZ, 0xc0, !PT ;  /* 0x0000ffff032a7812 */ /* 0x000fe200078ec0ff */
[-CC-:B------:R-:W-:Y:S01]  /*3960*/  FFMA R233, R9, R7.reuse, -R51.reuse ;  /* 0x0000000709e97223 */ /* 0x180fe20000000833 */
[-CC-:B------:R-:W-:Y:S01]  /*3970*/  FFMA R231, R38, R7.reuse, -R51.reuse ;  /* 0x0000000726e77223 */ /* 0x180fe20000000833 */
[--C-:B------:R-:W-:Y:S01]  /*3980*/  FFMA R235, R30, R7, -R51.reuse ;  /* 0x000000071eeb7223 */ /* 0x100fe20000000833 */
[----:B------:R-:W-:Y:S01]  /*3990*/  LEA.HI R9, R42, R3, RZ, 0x14 ;  /* 0x000000032a097211 */ /* 0x000fe200078fa0ff */
[-CC-:B------:R-:W-:Y:S01]  /*39a0*/  FFMA R30, R35, R7.reuse, -R51.reuse ;  /* 0x00000007231e7223 */ /* 0x180fe20000000833 */
[-CC-:B------:R-:W-:Y:S01]  /*39b0*/  FFMA R229, R34, R7.reuse, -R51.reuse ;  /* 0x0000000722e57223 */ /* 0x180fe20000000833 */
[-CC-:B------:R-:W-:Y:S01]  /*39c0*/  FFMA R34, R39, R7.reuse, -R51.reuse ;  /* 0x0000000727227223 */ /* 0x180fe20000000833 */
[C---:B------:R-:W-:Y:S01]  /*39d0*/  LOP3.LUT R38, R9.reuse, 0xffff, RZ, 0xc0, !PT ;  /* 0x0000ffff09267812 */ /* 0x040fe200078ec0ff */
[-CC-:B------:R-:W-:Y:S01]  /*39e0*/  FFMA R16, R16, R7.reuse, -R51.reuse ;  /* 0x0000000710107223 */ /* 0x180fe20000000833 */
[----:B------:R-:W-:Y:S01]  /*39f0*/  LOP3.LUT R9, R9, 0xfff0, RZ, 0xc0, !PT ;  /* 0x0000fff009097812 */ /* 0x000fe200078ec0ff */
[----:B------:R-:W3:Y:S01]  /*3a00*/  MUFU.EX2 R233, R233 ;  /* 0x000000e900e97308 */ /* 0x000ee20000000800 */
[----:B------:R-:W-:Y:S01]  /*3a10*/  SHF.R.U32.HI R35, RZ, 0x4, R38 ;  /* 0x00000004ff237819 */ /* 0x000fe20000011626 */
[-CC-:B------:R-:W-:Y:S01]  /*3a20*/  FFMA R20, R20, R7.reuse, -R51.reuse ;  /* 0x0000000714147223 */ /* 0x180fe20000000833 */
[----:B------:R-:W-:Y:S01]  /*3a30*/  FFMA R28, R28, R7, -R51 ;  /* 0x000000071c1c7223 */ /* 0x000fe20000000833 */
[----:B------:R-:W-:Y:S01]  /*3a40*/  IMAD.MOV R39, RZ, RZ, -R9 ;  /* 0x000000ffff277224 */ /* 0x000fe200078e0a09 */
[----:B------:R-:W-:Y:S01]  /*3a50*/  LEA.HI R38, R38, R35, RZ, 0x11 ;  /* 0x0000002326267211 */ /* 0x000fe200078f88ff */
[--C-:B------:R-:W-:Y:S01]  /*3a60*/  FFMA R227, R46, R7, -R51.reuse ;  /* 0x000000072ee37223 */ /* 0x100fe20000000833 */
[----:B------:R-:W-:Y:S01]  /*3a70*/  LEA.HI R9, R42, R3, RZ, 0x15 ;  /* 0x000000032a097211 */ /* 0x000fe200078fa8ff */
[----:B------:R-:W4:Y:S01]  /*3a80*/  MUFU.EX2 R16, R16 ;  /* 0x0000001000107308 */ /* 0x000f220000000800 */
[----:B------:R-:W-:Y:S01]  /*3a90*/  LOP3.LUT R38, R38, 0xfe, RZ, 0xc0, !PT ;  /* 0x000000fe26267812 */ /* 0x000fe200078ec0ff */
[-CC-:B------:R-:W-:Y:S01]  /*3aa0*/  FFMA R32, R32, R7.reuse, -R51.reuse ;  /* 0x0000000720207223 */ /* 0x180fe20000000833 */
[----:B------:R-:W-:Y:S01]  /*3ab0*/  PRMT R42, R39, 0x7710, RZ ;  /* 0x00007710272a7816 */ /* 0x000fe200000000ff */
[-C--:B------:R-:W-:Y:S01]  /*3ac0*/  FFMA R221, R50, R7.reuse, -R51 ;  /* 0x0000000732dd7223 */ /* 0x080fe20000000833 */
[----:B------:R-:W-:Y:S01]  /*3ad0*/  PRMT R9, R9, 0x9910, RZ ;  /* 0x0000991009097816 */ /* 0x000fe200000000ff */
[----:B------:R-:W-:Y:S01]  /*3ae0*/  IMAD.MOV R38, RZ, RZ, -R38 ;  /* 0x000000ffff267224 */ /* 0x000fe200078e0a26 */
[----:B------:R-:W-:Y:S01]  /*3af0*/  IADD3 R3, R3, R42, RZ ;  /* 0x0000002a03037210 */ /* 0x000fe20007ffe0ff */
[----:B------:R-:W5:Y:S01]  /*3b00*/  MUFU.EX2 R235, R235 ;  /* 0x000000eb00eb7308 */ /* 0x000f620000000800 */
[----:B------:R-:W-:Y:S01]  /*3b10*/  SHF.R.S32.HI R9, RZ, 0x5, R9 ;  /* 0x00000005ff097819 */ /* 0x000fe20000011409 */
[----:B---3--:R-:W-:Y:S01]  /*3b20*/  FADD R17, RZ, R233 ;  /* 0x000000e9ff117221 */ /* 0x008fe20000000000 */
[----:B------:R-:W-:Y:S01]  /*3b30*/  PRMT R42, R38, 0x7710, RZ ;  /* 0x00007710262a7816 */ /* 0x000fe200000000ff */
[----:B------:R-:W-:Y:S01]  /*3b40*/  FADD R38, RZ, R232 ;  /* 0x000000e8ff267221 */ /* 0x000fe20000000000 */
[-CC-:B------:R-:W-:Y:S01]  /*3b50*/  FFMA R36, R36, R7.reuse, -R51.reuse ;  /* 0x0000000724247223 */ /* 0x180fe20000000833 */
[-CC-:B------:R-:W-:Y:S01]  /*3b60*/  FFMA R223, R54, R7.reuse, -R51.reuse ;  /* 0x0000000736df7223 */ /* 0x180fe20000000833 */
[-C--:B------:R-:W-:Y:S01]  /*3b70*/  FFMA R44, R44, R7.reuse, -R51 ;  /* 0x000000072c2c7223 */ /* 0x080fe20000000833 */
[----:B------:R-:W-:Y:S01]  /*3b80*/  FADD R39, R11, R38 ;  /* 0x000000260b277221 */ /* 0x000fe20000000000 */
[----:B------:R-:W-:Y:S01]  /*3b90*/  IMAD.IADD R35, R35, 0x1, R42 ;  /* 0x0000000123237824 */ /* 0x000fe200078e022a */
[----:B------:R-:W-:Y:S01]  /*3ba0*/  PRMT R42, R9, 0x9910, RZ ;  /* 0x00009910092a7816 */ /* 0x000fe200000000ff */
[----:B------:R-:W3:Y:S01]  /*3bb0*/  MUFU.EX2 R20, R20 ;  /* 0x0000001400147308 */ /* 0x000ee20000000800 */
[----:B------:R-:W-:Y:S01]  /*3bc0*/  FADD R38, R234, R39 ;  /* 0x00000027ea267221 */ /* 0x000fe20000000000 */
[----:B------:R-:W-:Y:S01]  /*3bd0*/  PRMT R9, R3, 0x9910, RZ ;  /* 0x0000991003097816 */ /* 0x000fe200000000ff */
[----:B----4-:R-:W-:Y:S01]  /*3be0*/  FADD R12, R16, R17 ;  /* 0x00000011100c7221 */ /* 0x010fe20000000000 */
[-CC-:B------:R-:W-:Y:S01]  /*3bf0*/  FFMA R58, R58, R7.reuse, -R51.reuse ;  /* 0x000000073a3a7223 */ /* 0x180fe20000000833 */
[----:B------:R-:W-:Y:S01]  /*3c00*/  FADD R3, R13, R38 ;  /* 0x000000260d037221 */ /* 0x000fe20000000000 */
[-C--:B------:R-:W-:Y:S01]  /*3c10*/  FFMA R40, R40, R7.reuse, -R51 ;  /* 0x0000000728287223 */ /* 0x080fe20000000833 */
[----:B-----5:R-:W-:Y:S01]  /*3c20*/  FADD R17, R235, R12 ;  /* 0x0000000ceb117221 */ /* 0x020fe20000000000 */
[----:B------:R-:W4:Y:S01]  /*3c30*/  MUFU.EX2 R23, R23 ;  /* 0x0000001700177308 */ /* 0x000f220000000800 */
[----:B------:R-:W-:Y:S01]  /*3c40*/  FADD R38, R228, R3 ;  /* 0x00000003e4267221 */ /* 0x000fe20000000000 */
[----:B------:R-:W-:Y:S01]  /*3c50*/  PRMT R12, R8, 0x8880, RZ ;  /* 0x00008880080c7816 */ /* 0x000fe200000000ff */
[-CC-:B------:R-:W-:Y:S01]  /*3c60*/  FFMA R62, R62, R7.reuse, -R51.reuse ;  /* 0x000000073e3e7223 */ /* 0x180fe20000000833 */
[-CC-:B------:R-:W-:Y:S01]  /*3c70*/  FFMA R26, R26, R7.reuse, -R51.reuse ;  /* 0x000000071a1a7223 */ /* 0x180fe20000000833 */
[----:B------:R-:W-:Y:S01]  /*3c80*/  FADD R3, R19, R38 ;  /* 0x0000002613037221 */ /* 0x000fe20000000000 */
[-C--:B------:R-:W-:Y:S01]  /*3c90*/  FFMA R66, R66, R7.reuse, -R51 ;  /* 0x0000000742427223 */ /* 0x080fe20000000833 */
[----:B------:R-:W-:Y:S01]  /*3ca0*/  PRMT R35, R35, 0x8880, RZ ;  /* 0x0000888023237816 */ /* 0x000fe200000000ff */
[----:B------:R-:W5:Y:S01]  /*3cb0*/  MUFU.EX2 R229, R229 ;  /* 0x000000e500e57308 */ /* 0x000f620000000800 */
[----:B------:R-:W-:Y:S01]  /*3cc0*/  FADD R38, R230, R3 ;  /* 0x00000003e6267221 */ /* 0x000fe20000000000 */
[----:B---3--:R-:W-:Y:S01]  /*3cd0*/  FADD R8, R20, R17 ;  /* 0x0000001114087221 */ /* 0x008fe20000000000 */
[----:B------:R-:W-:Y:S01]  /*3ce0*/  FFMA R24, R24, R7, -R51 ;  /* 0x0000000718187223 */ /* 0x000fe20000000833 */
[----:B------:R-:W-:-:S02]  /*3cf0*/  IMAD R42, R42, 0x10, R9 ;  /* 0x000000102a2a7824 */ /* 0x000fc400078e0209 */
[----:B------:R-:W-:Y:S01]  /*3d00*/  FADD R3, R21, R38 ;  /* 0x0000002615037221 */ /* 0x000fe20000000000 */
[-C--:B------:R-:W-:Y:S01]  /*3d10*/  FFMA R70, R70, R7.reuse, -R51 ;  /* 0x0000000746467223 */ /* 0x080fe20000000833 */
[----:B------:R-:W-:Y:S01]  /*3d20*/  IMAD.MOV.U32 R9, RZ, RZ, R35 ;  /* 0x000000ffff097224 */ /* 0x000fe200078e0023 */
[----:B------:R-:W3:Y:S01]  /*3d30*/  MUFU.EX2 R226, R226 ;  /* 0x000000e200e27308 */ /* 0x000ee20000000800 */
[----:B------:R-:W-:Y:S01]  /*3d40*/  FADD R10, R224, R3 ;  /* 0x00000003e00a7221 */ /* 0x000fe20000000000 */
[-CC-:B------:R-:W-:Y:S01]  /*3d50*/  FFMA R22, R22, R7.reuse, -R51.reuse ;  /* 0x0000000716167223 */ /* 0x180fe20000000833 */
[-CC-:B------:R-:W-:Y:S01]  /*3d60*/  FFMA R74, R74, R7.reuse, -R51.reuse ;  /* 0x000000074a4a7223 */ /* 0x180fe20000000833 */
[-CC-:B------:R-:W-:Y:S01]  /*3d70*/  FFMA R60, R60, R7.reuse, -R51.reuse ;  /* 0x000000073c3c7223 */ /* 0x180fe20000000833 */
[----:B----4-:R-:W-:Y:S01]  /*3d80*/  FADD R3, R23, R10 ;  /* 0x0000000a17037221 */ /* 0x010fe20000000000 */
[----:B------:R-:W-:Y:S01]  /*3d90*/  MOV R10, R12 ;  /* 0x0000000c000a7202 */ /* 0x000fe20000000f00 */
[-CC-:B------:R-:W-:Y:S01]  /*3da0*/  FFMA R78, R78, R7.reuse, -R51.reuse ;  /* 0x000000074e4e7223 */ /* 0x180fe20000000833 */
[----:B------:R-:W4:Y:S01]  /*3db0*/  MUFU.EX2 R30, R30 ;  /* 0x0000001e001e7308 */ /* 0x000f220000000800 */
[----:B-----5:R-:W-:Y:S01]  /*3dc0*/  FADD R17, R229, R8 ;  /* 0x00000008e5117221 */ /* 0x020fe20000000000 */
[-CC-:B------:R-:W-:Y:S01]  /*3dd0*/  FFMA R56, R56, R7.reuse, -R51.reuse ;  /* 0x0000000738387223 */ /* 0x180fe20000000833 */
[-CC-:B------:R-:W-:Y:S01]  /*3de0*/  FFMA R82, R82, R7.reuse, -R51.reuse ;  /* 0x0000000752527223 */ /* 0x180fe20000000833 */
[-CC-:B------:R-:W-:Y:S01]  /*3df0*/  FFMA R52, R52, R7.reuse, -R51.reuse ;  /* 0x0000000734347223 */ /* 0x180fe20000000833 */
[-CC-:B------:R-:W-:Y:S01]  /*3e00*/  FFMA R86, R86, R7.reuse, -R51.reuse ;  /* 0x0000000756567223 */ /* 0x180fe20000000833 */
[----:B------:R-:W-:Y:S01]  /*3e10*/  FFMA R48, R48, R7, -R51 ;  /* 0x0000000730307223 */ /* 0x000fe20000000833 */
[----:B------:R-:W-:Y:S01]  /*3e20*/  F2FP.BF16.F32.PACK_AB R232, R11, R232 ;  /* 0x000000e80be8723e */ /* 0x000fe200000010ff */
[----:B------:R-:W5:Y:S01]  /*3e30*/  MUFU.EX2 R25, R25 ;  /* 0x0000001900197308 */ /* 0x000f620000000800 */
[----:B---3--:R-:W-:Y:S01]  /*3e40*/  FADD R8, R226, R3 ;  /* 0x00000003e2087221 */ /* 0x008fe20000000000 */
[----:B------:R-:W-:Y:S01]  /*3e50*/  SHF.R.S32.HI R3, RZ, 0x2, R10 ;  /* 0x00000002ff037819 */ /* 0x000fe2000001140a */
[----:B------:R-:W-:Y:S01]  /*3e60*/  @!P0 IMAD.MOV.U32 R59, RZ, RZ, 0x1 ;  /* 0x00000001ff3b8424 */ /* 0x000fe200078e00ff */
[----:B------:R-:W-:Y:S01]  /*3e70*/  F2FP.BF16.F32.PACK_AB R233, R16, R233 ;  /* 0x000000e910e9723e */ /* 0x000fe200000010ff */
[----:B------:R-:W-:Y:S01]  /*3e80*/  IMAD R9, R42, 0x8, R9 ;  /* 0x000000082a097824 */ /* 0x000fe200078e0209 */
[----:B------:R-:W-:Y:S01]  /*3e90*/  F2FP.BF16.F32.PACK_AB R234, R13, R234 ;  /* 0x000000ea0dea723e */ /* 0x000fe200000010ff */
[----:B------:R3:W-:Y:S01]  /*3ea0*/  @!P0 SYNCS.ARRIVE.TRANS64.ART0 RZ, [R0+URZ+0x18], R59 ;  /* 0x0000183b00ff89a7 */ /* 0x0007e2000850003f */
[----:B------:R-:W1:Y:S01]  /*3eb0*/  MUFU.EX2 R231, R231 ;  /* 0x000000e700e77308 */ /* 0x000e620000000800 */
[C---:B----4-:R-:W-:Y:S01]  /*3ec0*/  FADD R10, R30.reuse, R17 ;  /* 0x000000111e0a7221 */ /* 0x050fe20000000000 */
[----:B------:R-:W-:Y:S01]  /*3ed0*/  ISETP.GE.AND P0, PT, R15, 0x1, PT ;  /* 0x000000010f00780c */ /* 0x000fe20003f06270 */
[----:B------:R-:W-:Y:S01]  /*3ee0*/  IMAD.SHL.U32 R9, R9, 0x8, RZ ;  /* 0x0000000809097824 */ /* 0x000fe200078e00ff */
[----:B------:R-:W-:-:S02]  /*3ef0*/  F2FP.BF16.F32.PACK_AB R229, R30, R229 ;  /* 0x000000e51ee5723e */ /* 0x000fc400000010ff */
[----:B------:R-:W-:Y:S02]  /*3f00*/  F2FP.BF16.F32.PACK_AB R228, R19, R228 ;  /* 0x000000e413e4723e */ /* 0x000fe400000010ff */
[----:B------:R-:W4:Y:S01]  /*3f10*/  MUFU.EX2 R220, R220 ;  /* 0x000000dc00dc7308 */ /* 0x000f220000000800 */
[----:B-----5:R-:W-:Y:S01]  /*3f20*/  FADD R17, R25, R8 ;  /* 0x0000000819117221 */ /* 0x020fe20000000000 */
[----:B------:R-:W-:Y:S02]  /*3f30*/  LOP3.LUT R8, R3, 0xffff, RZ, 0xc0, !PT ;  /* 0x0000ffff03087812 */ /* 0x000fe400078ec0ff */
[----:B------:R-:W-:Y:S02]  /*3f40*/  F2FP.BF16.F32.PACK_AB R226, R25, R226 ;  /* 0x000000e219e2723e */ /* 0x000fe400000010ff */
[----:B------:R-:W-:Y:S02]  /*3f50*/  SHF.R.U32.HI R8, RZ, 0x5, R8 ;  /* 0x00000005ff087819 */ /* 0x000fe40000011608 */
[----:B------:R-:W5:Y:S01]  /*3f60*/  MUFU.EX2 R34, R34 ;  /* 0x0000002200227308 */ /* 0x000f620000000800 */
[----:B-1----:R-:W-:Y:S01]  /*3f70*/  FADD R39, R231, R10 ;  /* 0x0000000ae7277221 */ /* 0x002fe20000000000 */
[----:B------:R-:W-:-:S02]  /*3f80*/  LOP3.LUT R8, R8, 0x7, RZ, 0xc0, !PT ;  /* 0x0000000708087812 */ /* 0x000fc400078ec0ff */
[----:B------:R-:W-:Y:S02]  /*3f90*/  F2FP.BF16.F32.PACK_AB R230, R21, R230 ;  /* 0x000000e615e6723e */ /* 0x000fe400000010ff */
[----:B------:R-:W-:Y:S01]  /*3fa0*/  F2FP.BF16.F32.PACK_AB R224, R23, R224 ;  /* 0x000000e017e0723e */ /* 0x000fe200000010ff */
[----:B------:R-:W-:Y:S01]  /*3fb0*/  IMAD.IADD R8, R3, 0x1, R8 ;  /* 0x0000000103087824 */ /* 0x000fe200078e0208 */
[----:B------:R-:W1:Y:S01]  /*3fc0*/  MUFU.EX2 R27, R27 ;  /* 0x0000001b001b7308 */ /* 0x000e620000000800 */
[----:B----4-:R-:W-:Y:S01]  /*3fd0*/  FADD R10, R220, R17 ;  /* 0x00000011dc0a7221 */ /* 0x010fe20000000000 */
[----:B------:R-:W-:Y:S02]  /*3fe0*/  F2FP.BF16.F32.PACK_AB R235, R20, R235 ;  /* 0x000000eb14eb723e */ /* 0x000fe400000010ff */
[----:B------:R-:W-:Y:S02]  /*3ff0*/  LOP3.LUT R8, R8, 0xfff8, RZ, 0xc0, !PT ;  /* 0x0000fff808087812 */ /* 0x000fe400078ec0ff */
[----:B------:R-:W-:-:S02]  /*4000*/  IADD3 R16, R0, R9, R9 ;  /* 0x0000000900107210 */ /* 0x000fc40007ffe009 */
[----:B------:R-:W4:Y:S01]  /*4010*/  MUFU.EX2 R225, R225 ;  /* 0x000000e100e17308 */ /* 0x000f220000000800 */
[C---:B-----5:R-:W-:Y:S01]  /*4020*/  FADD R12, R34.reuse, R39 ;  /* 0x00000027220c7221 */ /* 0x060fe20000000000 */
[----:B------:R-:W-:-:S06]  /*4030*/  F2FP.BF16.F32.PACK_AB R231, R34, R231 ;  /* 0x000000e722e7723e */ /* 0x000fcc00000010ff */
[----:B------:R-:W5:Y:S01]  /*4040*/  MUFU.EX2 R222, R222 ;  /* 0x000000de00de7308 */ /* 0x000f620000000800 */
[C---:B-1----:R-:W-:Y:S01]  /*4050*/  FADD R17, R27.reuse, R10 ;  /* 0x0000000a1b117221 */ /* 0x042fe20000000000 */
[----:B------:R-:W-:-:S06]  /*4060*/  F2FP.BF16.F32.PACK_AB R220, R27, R220 ;  /* 0x000000dc1bdc723e */ /* 0x000fcc00000010ff */
[----:B------:R-:W1:Y:S01]  /*4070*/  MUFU.EX2 R28, R28 ;  /* 0x0000001c001c7308 */ /* 0x000e620000000800 */
[----:B----4-:R-:W-:-:S07]  /*4080*/  FADD R39, R225, R12 ;  /* 0x0000000ce1277221 */ /* 0x010fce0000000000 */
[----:B------:R-:W4:Y:S01]  /*4090*/  MUFU.EX2 R29, R29 ;  /* 0x0000001d001d7308 */ /* 0x000f220000000800 */
[----:B-----5:R-:W-:-:S07]  /*40a0*/  FADD R10, R222, R17 ;  /* 0x00000011de0a7221 */ /* 0x020fce0000000000 */
[----:B------:R-:W5:Y:S01]  /*40b0*/  MUFU.EX2 R227, R227 ;  /* 0x000000e300e37308 */ /* 0x000f620000000800 */
[C---:B-1----:R-:W-:Y:S01]  /*40c0*/  FADD R12, R28.reuse, R39 ;  /* 0x000000271c0c7221 */ /* 0x042fe20000000000 */
[----:B------:R-:W-:-:S06]  /*40d0*/  F2FP.BF16.F32.PACK_AB R225, R28, R225 ;  /* 0x000000e11ce1723e */ /* 0x000fcc00000010ff */
[----:B------:R-:W1:Y:S01]  /*40e0*/  MUFU.EX2 R216, R216 ;  /* 0x000000d800d87308 */ /* 0x000e620000000800 */
[C---:B----4-:R-:W-:Y:S01]  /*40f0*/  FADD R17, R29.reuse, R10 ;  /* 0x0000000a1d117221 */ /* 0x050fe20000000000 */
[----:B------:R-:W-:Y:S02]  /*4100*/  F2FP.BF16.F32.PACK_AB R222, R29, R222 ;  /* 0x000000de1dde723e */ /* 0x000fe400000010ff */
[----:B------:R-:W-:-:S04]  /*4110*/  CS2R R28, SRZ ;  /* 0x00000000001c7805 */ /* 0x000fc8000001ff00 */
[----:B------:R-:W4:Y:S01]  /*4120*/  MUFU.EX2 R32, R32 ;  /* 0x0000002000207308 */ /* 0x000f220000000800 */
[----:B-----5:R-:W-:Y:S01]  /*4130*/  FADD R53, R227, R12 ;  /* 0x0000000ce3357221 */ /* 0x020fe20000000000 */
[----:B------:R-:W-:-:S06]  /*4140*/  IMAD.MOV R12, RZ, RZ, -R8 ;  /* 0x000000ffff0c7224 */ /* 0x000fcc00078e0a08 */
[----:B------:R-:W5:Y:S01]  /*4150*/  MUFU.EX2 R31, R31 ;  /* 0x0000001f001f7308 */ /* 0x000f620000000800 */
[----:B-1----:R-:W-:-:S07]  /*4160*/  FADD R10, R216, R17 ;  /* 0x00000011d80a7221 */ /* 0x002fce0000000000 */
[----:B------:R-:W1:Y:S01]  /*4170*/  MUFU.EX2 R221, R221 ;  /* 0x000000dd00dd7308 */ /* 0x000e620000000800 */
[C---:B----4-:R-:W-:Y:S01]  /*4180*/  FADD R8, R32.reuse, R53 ;  /* 0x0000003520087221 */ /* 0x050fe20000000000 */
[----:B------:R-:W-:-:S06]  /*4190*/  F2FP.BF16.F32.PACK_AB R227, R32, R227 ;  /* 0x000000e320e3723e */ /* 0x000fcc00000010ff */
[----:B------:R-:W4:Y:S01]  /*41a0*/  MUFU.EX2 R218, R218 ;  /* 0x000000da00da7308 */ /* 0x000f220000000800 */
[C---:B-----5:R-:W-:Y:S01]  /*41b0*/  FADD R17, R31.reuse, R10 ;  /* 0x0000000a1f117221 */ /* 0x060fe20000000000 */
[----:B------:R-:W-:Y:S02]  /*41c0*/  PRMT R10, R12, 0x7710, RZ ;  /* 0x000077100c0a7816 */ /* 0x000fe400000000ff */
[----:B------:R-:W-:Y:S02]  /*41d0*/  F2FP.BF16.F32.PACK_AB R216, R31, R216 ;  /* 0x000000d81fd8723e */ /* 0x000fe400000010ff */
[----:B------:R-:W-:Y:S01]  /*41e0*/  CS2R R30, SRZ ;  /* 0x00000000001e7805 */ /* 0x000fe2000001ff00 */
[----:B------:R-:W-:Y:S01]  /*41f0*/  IMAD.IADD R3, R3, 0x1, R10 ;  /* 0x0000000103037824 */ /* 0x000fe200078e020a */
[----:B------:R-:W5:Y:S01]  /*4200*/  MUFU.EX2 R36, R36 ;  /* 0x0000002400247308 */ /* 0x000f620000000800 */
[----:B-1----:R-:W-:-:S03]  /*4210*/  FADD R53, R221, R8 ;  /* 0x00000008dd357221 */ /* 0x002fc60000000000 */
[----:B------:R-:W-:-:S04]  /*4220*/  PRMT R3, R3, 0x9910, RZ ;  /* 0x0000991003037816 */ /* 0x000fc800000000ff */
[----:B------:R-:W1:Y:S01]  /*4230*/  MUFU.EX2 R33, R33 ;  /* 0x0000002100217308 */ /* 0x000e620000000800 */
[----:B----4-:R-:W-:Y:S01]  /*4240*/  FADD R8, R218, R17 ;  /* 0x00000011da087221 */ /* 0x010fe20000000000 */
[----:B------:R-:W-:-:S06]  /*4250*/  IMAD R3, R2, 0x40, R3 ;  /* 0x0000004002037824 */ /* 0x000fcc00078e0203 */
[----:B------:R-:W4:Y:S01]  /*4260*/  MUFU.EX2 R223, R223 ;  /* 0x000000df00df7308 */ /* 0x000f220000000800 */
[C---:B-----5:R-:W-:Y:S01]  /*4270*/  FADD R10, R36.reuse, R53 ;  /* 0x00000035240a7221 */ /* 0x060fe20000000000 */
[----:B------:R-:W-:-:S06]  /*4280*/  F2FP.BF16.F32.PACK_AB R221, R36, R221 ;  /* 0x000000dd24dd723e */ /* 0x000fcc00000010ff */
[----:B------:R-:W5:Y:S01]  /*4290*/  MUFU.EX2 R37, R37 ;  /* 0x0000002500257308 */ /* 0x000f620000000800 */
[C---:B-1----:R-:W-:Y:S01]  /*42a0*/  FADD R8, R33.reuse, R8 ;  /* 0x0000000821087221 */ /* 0x042fe20000000000 */
[----:B------:R-:W-:Y:S02]  /*42b0*/  F2FP.BF16.F32.PACK_AB R218, R33, R218 ;  /* 0x000000da21da723e */ /* 0x000fe400000010ff */
[----:B------:R-:W-:-:S04]  /*42c0*/  CS2R R32, SRZ ;  /* 0x0000000000207805 */ /* 0x000fc8000001ff00 */
[----:B------:R-:W1:Y:S01]  /*42d0*/  MUFU.EX2 R44, R44 ;  /* 0x0000002c002c7308 */ /* 0x000e620000000800 */
[----:B----4-:R-:W-:Y:S01]  /*42e0*/  FADD R55, R223, R10 ;  /* 0x0000000adf377221 */ /* 0x010fe20000000000 */
[----:B------:R-:W-:-:S06]  /*42f0*/  PRMT R10, R5, 0x8880, RZ ;  /* 0x00008880050a7816 */ /* 0x000fcc00000000ff */
[----:B------:R-:W4:Y:S01]  /*4300*/  MUFU.EX2 R64, R64 ;  /* 0x0000004000407308 */ /* 0x000f220000000800 */
[----:B-----5:R-:W-:-:S07]  /*4310*/  FADD R17, R37, R8 ;  /* 0x0000000825117221 */ /* 0x020fce0000000000 */
        /* <DEDUP_REMOVED lines=8> */
[----:B-1----:R-:W-:-:S07]  /*43a0*/  FADD R17, R41, R8 ;  /* 0x0000000829117221 */ /* 0x002fce0000000000 */
[----:B------:R-:W1:Y:S01]  /*43b0*/  MUFU.EX2 R62, R62 ;  /* 0x0000003e003e7308 */ /* 0x000e620000000800 */
[C---:B----4-:R-:W-:Y:S01]  /*43c0*/  FADD R5, R217.reuse, R2 ;  /* 0x00000002d9057221 */ /* 0x050fe20000000000 */
[----:B------:R-:W-:Y:S02]  /*43d0*/  F2FP.BF16.F32.PACK_AB R217, R217, R58 ;  /* 0x0000003ad9d9723e */ /* 0x000fe400000010ff */
[----:B---3--:R-:W-:-:S04]  /*43e0*/  CS2R R58, SRZ ;  /* 0x00000000003a7805 */ /* 0x008fc8000001ff00 */
[----:B------:R-:W3:Y:S01]  /*43f0*/  MUFU.EX2 R43, R43 ;  /* 0x0000002b002b7308 */ /* 0x000ee20000000800 */
[----:B-----5:R-:W-:-:S07]  /*4400*/  FADD R2, R68, R17 ;  /* 0x0000001144027221 */ /* 0x020fce0000000000 */
[----:B------:R4:W5:Y:S01]  /*4410*/  MUFU.EX2 R219, R26 ;  /* 0x0000001a00db7308 */ /* 0x0009620000000800 */
[----:B-1----:R-:W-:-:S07]  /*4420*/  FADD R8, R62, R5 ;  /* 0x000000053e087221 */ /* 0x002fce0000000000 */
[----:B------:R-:W1:Y:S01]  /*4430*/  MUFU.EX2 R72, R72 ;  /* 0x0000004800487308 */ /* 0x000e620000000800 */
[----:B---3--:R-:W-:Y:S01]  /*4440*/  FADD R5, R43, R2 ;  /* 0x000000022b057221 */ /* 0x008fe20000000000 */
[----:B------:R-:W-:Y:S02]  /*4450*/  SHF.R.S32.HI R2, RZ, 0x5, R10 ;  /* 0x00000005ff027819 */ /* 0x000fe4000001140a */
[----:B----4-:R-:W-:Y:S02]  /*4460*/  CS2R R26, SRZ ;  /* 0x00000000001a7805 */ /* 0x010fe4000001ff00 */
[----:B------:R-:W-:Y:S02]  /*4470*/  PRMT R10, R2, 0x9910, RZ ;  /* 0x00009910020a7816 */ /* 0x000fe400000000ff */
[----:B------:R-:W3:Y:S01]  /*4480*/  MUFU.EX2 R66, R66 ;  /* 0x0000004200427308 */ /* 0x000ee20000000800 */
[C---:B-----5:R-:W-:Y:S01]  /*4490*/  FADD R17, R219.reuse, R8 ;  /* 0x00000008db117221 */ /* 0x060fe20000000000 */
[----:B------:R-:W-:-:S02]  /*44a0*/  F2FP.BF16.F32.PACK_AB R219, R219, R62 ;  /* 0x0000003edbdb723e */ /* 0x000fc400000010ff */
[----:B------:R-:W-:-:S04]  /*44b0*/  CS2R R62, SRZ ;  /* 0x00000000003e7805 */ /* 0x000fc8000001ff00 */
[----:B------:R-:W4:Y:S01]  /*44c0*/  MUFU.EX2 R45, R45 ;  /* 0x0000002d002d7308 */ /* 0x000f220000000800 */
[----:B-1----:R-:W-:-:S07]  /*44d0*/  FADD R8, R72, R5 ;  /* 0x0000000548087221 */ /* 0x002fce0000000000 */
[----:B------:R1:W5:Y:S01]  /*44e0*/  MUFU.EX2 R35, R24 ;  /* 0x0000001800237308 */ /* 0x0003620000000800 */
[----:B---3--:R-:W-:-:S07]  /*44f0*/  FADD R2, R66, R17 ;  /* 0x0000001142027221 */ /* 0x008fce0000000000 */
[----:B------:R-:W3:Y:S01]  /*4500*/  MUFU.EX2 R76, R76 ;  /* 0x0000004c004c7308 */ /* 0x000ee20000000800 */
[----:B----4-:R-:W-:Y:S01]  /*4510*/  FADD R5, R45, R8 ;  /* 0x000000082d057221 */ /* 0x010fe20000000000 */
[----:B------:R-:W-:Y:S02]  /*4520*/  MOV R8, R10 ;  /* 0x0000000a00087202 */ /* 0x000fe40000000f00 */
[----:B-1----:R-:W-:-:S03]  /*4530*/  CS2R R24, SRZ ;  /* 0x0000000000187805 */ /* 0x002fc6000001ff00 */
[----:B------:R-:W-:Y:S01]  /*4540*/  IMAD R17, R8, 0x10, R3 ;  /* 0x0000001008117824 */ /* 0x000fe200078e0203 */
[----:B------:R-:W1:Y:S01]  /*4550*/  MUFU.EX2 R70, R70 ;  /* 0x0000004600467308 */ /* 0x000e620000000800 */
[----:B-----5:R-:W-:-:S07]  /*4560*/  FADD R57, R35, R2 ;  /* 0x0000000223397221 */ /* 0x020fce0000000000 */
[----:B------:R-:W4:Y:S01]  /*4570*/  MUFU.EX2 R47, R47 ;  /* 0x0000002f002f7308 */ /* 0x000f220000000800 */
[C---:B---3--:R-:W-:Y:S01]  /*4580*/  FADD R2, R76.reuse, R5 ;  /* 0x000000054c027221 */ /* 0x048fe20000000000 */
[----:B------:R-:W-:Y:S02]  /*4590*/  F2FP.BF16.F32.PACK_AB R10, R76, R45 ;  /* 0x0000002d4c0a723e */ /* 0x000fe400000010ff */
[----:B------:R-:W-:Y:S02]  /*45a0*/  CS2R R44, SRZ ;  /* 0x00000000002c7805 */ /* 0x000fe4000001ff00 */
[----:B------:R-:W-:Y:S02]  /*45b0*/  CS2R R76, SRZ ;  /* 0x00000000004c7805 */ /* 0x000fe4000001ff00 */
[----:B------:R-:W3:Y:S01]  /*45c0*/  MUFU.EX2 R39, R22 ;  /* 0x0000001600277308 */ /* 0x000ee20000000800 */
[----:B-1----:R-:W-:-:S07]  /*45d0*/  FADD R8, R70, R57 ;  /* 0x0000003946087221 */ /* 0x002fce0000000000 */
[----:B------:R-:W1:Y:S01]  /*45e0*/  MUFU.EX2 R80, R80 ;  /* 0x0000005000507308 */ /* 0x000e620000000800 */
[----:B----4-:R-:W-:-:S07]  /*45f0*/  FADD R3, R47, R2 ;  /* 0x000000022f037221 */ /* 0x010fce0000000000 */
[----:B------:R-:W4:Y:S01]  /*4600*/  MUFU.EX2 R74, R74 ;  /* 0x0000004a004a7308 */ /* 0x000f220000000800 */
[----:B---3--:R-:W-:-:S07]  /*4610*/  FADD R57, R39, R8 ;  /* 0x0000000827397221 */ /* 0x008fce0000000000 */
[----:B------:R-:W3:Y:S01]  /*4620*/  MUFU.EX2 R49, R49 ;  /* 0x0000003100317308 */ /* 0x000ee20000000800 */
[----:B-1----:R-:W-:-:S07]  /*4630*/  FADD R2, R80, R3 ;  /* 0x0000000350027221 */ /* 0x002fce0000000000 */
[----:B------:R1:W5:Y:S01]  /*4640*/  MUFU.EX2 R53, R60 ;  /* 0x0000003c00357308 */ /* 0x0003620000000800 */
[----:B----4-:R-:W-:-:S07]  /*4650*/  FADD R8, R74, R57 ;  /* 0x000000394a087221 */ /* 0x010fce0000000000 */
[----:B------:R-:W4:Y:S01]  /*4660*/  MUFU.EX2 R84, R84 ;  /* 0x0000005400547308 */ /* 0x000f220000000800 */
[----:B---3--:R-:W-:Y:S01]  /*4670*/  FADD R3, R49, R2 ;  /* 0x0000000231037221 */ /* 0x008fe20000000000 */
[----:B-1----:R-:W-:-:S06]  /*4680*/  CS2R R60, SRZ ;  /* 0x00000000003c7805 */ /* 0x002fcc000001ff00 */
[----:B------:R-:W1:Y:S01]  /*4690*/  MUFU.EX2 R78, R78 ;  /* 0x0000004e004e7308 */ /* 0x000e620000000800 */
[----:B-----5:R-:W-:-:S07]  /*46a0*/  FADD R51, R53, R8 ;  /* 0x0000000835337221 */ /* 0x020fce0000000000 */
[----:B------:R3:W5:Y:S01]  /*46b0*/  MUFU.EX2 R55, R56 ;  /* 0x0000003800377308 */ /* 0x0007620000000800 */
[C---:B----4-:R-:W-:Y:S01]  /*46c0*/  F2FP.BF16.F32.PACK_AB R8, R84.reuse, R49 ;  /* 0x000000315408723e */ /* 0x050fe200000010ff */
[----:B------:R-:W-:Y:S01]  /*46d0*/  FADD R12, R84, R3 ;  /* 0x00000003540c7221 */ /* 0x000fe20000000000 */
[----:B------:R-:W-:Y:S02]  /*46e0*/  F2FP.BF16.F32.PACK_AB R3, R80, R47 ;  /* 0x0000002f5003723e */ /* 0x000fe400000010ff */
[----:B------:R-:W-:Y:S02]  /*46f0*/  CS2R R46, SRZ ;  /* 0x00000000002e7805 */ /* 0x000fe4000001ff00 */
[----:B------:R-:W-:Y:S01]  /*4700*/  CS2R R80, SRZ ;  /* 0x0000000000507805 */ /* 0x000fe2000001ff00 */
[----:B------:R4:W-:Y:S01]  /*4710*/  STL [R1+0x28], R8 ;  /* 0x0000280801007387 */ /* 0x0009e20000100800 */
[----:B------:R-:W-:Y:S01]  /*4720*/  CS2R R84, SRZ ;  /* 0x0000000000547805 */ /* 0x000fe2000001ff00 */
[----:B------:R-:W2:Y:S01]  /*4730*/  MUFU.EX2 R82, R82 ;  /* 0x0000005200527308 */ /* 0x000ea20000000800 */
[----:B-1----:R-:W-:Y:S01]  /*4740*/  FADD R2, R78, R51 ;  /* 0x000000334e027221 */ /* 0x002fe20000000000 */
[----:B------:R1:W-:Y:S01]  /*4750*/  STL [R1+0x20], R3 ;  /* 0x0000200301007387 */ /* 0x0003e20000100800 */
[----:B------:R-:W-:-:S02]  /*4760*/  CS2R R50, SRZ ;  /* 0x0000000000327805 */ /* 0x000fc4000001ff00 */
[----:B---3--:R-:W-:Y:S01]  /*4770*/  CS2R R56, SRZ ;  /* 0x0000000000387805 */ /* 0x008fe2000001ff00 */
[----:B------:R-:W-:Y:S02]  /*4780*/  STL [R1+0x18], R10 ;  /* 0x0000180a01007387 */ /* 0x000fe40000100800 */
[----:B------:R-:W3:Y:S01]  /*4790*/  MUFU.EX2 R5, R52 ;  /* 0x0000003400057308 */ /* 0x000ee20000000800 */
[----:B----4-:R-:W-:Y:S01]  /*47a0*/  F2FP.BF16.F32.PACK_AB R8, R72, R43 ;  /* 0x0000002b4808723e */ /* 0x010fe200000010ff */
[----:B-----5:R-:W-:Y:S01]  /*47b0*/  FADD R43, R55, R2 ;  /* 0x00000002372b7221 */ /* 0x020fe20000000000 */
[----:B------:R-:W-:Y:S02]  /*47c0*/  F2FP.BF16.F32.PACK_AB R2, R68, R41 ;  /* 0x000000294402723e */ /* 0x000fe400000010ff */
[----:B------:R-:W-:Y:S02]  /*47d0*/  CS2R R40, SRZ ;  /* 0x0000000000287805 */ /* 0x000fe4000001ff00 */
[----:B------:R-:W-:Y:S01]  /*47e0*/  CS2R R68, SRZ ;  /* 0x0000000000447805 */ /* 0x000fe2000001ff00 */
[----:B------:R4:W-:Y:S01]  /*47f0*/  STL [R1+0x10], R8 ;  /* 0x0000100801007387 */ /* 0x0009e20000100800 */
[----:B------:R-:W-:Y:S01]  /*4800*/  CS2R R72, SRZ ;  /* 0x0000000000487805 */ /* 0x000fe2000001ff00 */
[----:B------:R-:W5:Y:S02]  /*4810*/  MUFU.EX2 R86, R86 ;  /* 0x0000005600567308 */ /* 0x000f640000000800 */
[----:B------:R2:W-:Y:S06]  /*4820*/  STL [R1+0x8], R2 ;  /* 0x0000080201007387 */ /* 0x0005ec0000100800 */
[----:B-1----:R1:W5:Y:S01]  /*4830*/  MUFU.EX2 R3, R48 ;  /* 0x0000003000037308 */ /* 0x0023620000000800 */
[----:B----4-:R-:W-:-:S02]  /*4840*/  F2FP.BF16.F32.PACK_AB R8, R64, R37 ;  /* 0x000000254008723e */ /* 0x010fc400000010ff */
[----:B------:R-:W-:Y:S02]  /*4850*/  CS2R R36, SRZ ;  /* 0x0000000000247805 */ /* 0x000fe4000001ff00 */
[----:B------:R-:W-:Y:S01]  /*4860*/  CS2R R64, SRZ ;  /* 0x0000000000407805 */ /* 0x000fe2000001ff00 */
[----:B--2---:R-:W-:Y:S01]  /*4870*/  FADD R2, R82, R43 ;  /* 0x0000002b52027221 */ /* 0x004fe20000000000 */
[----:B------:R-:W-:Y:S01]  /*4880*/  CS2R R42, SRZ ;  /* 0x00000000002a7805 */ /* 0x000fe2000001ff00 */
[----:B------:R5:W-:Y:S02]  /*4890*/  STL [R1], R8 ;  /* 0x0000000801007387 */ /* 0x000be40000100800 */
[C---:B---3--:R-:W-:Y:S01]  /*48a0*/  FADD R11, R5.reuse, R2 ;  /* 0x00000002050b7221 */ /* 0x048fe20000000000 */
[----:B------:R-:W-:Y:S02]  /*48b0*/  F2FP.BF16.F32.PACK_AB R2, R5, R82 ;  /* 0x000000520502723e */ /* 0x000fe400000010ff */
[----:B-1----:R-:W-:-:S02]  /*48c0*/  CS2R R48, SRZ ;  /* 0x0000000000307805 */ /* 0x002fc4000001ff00 */
[----:B------:R-:W-:Y:S02]  /*48d0*/  F2FP.BF16.F32.PACK_AB R5, R55, R78 ;  /* 0x0000004e3705723e */ /* 0x000fe400000010ff */
[----:B------:R-:W-:Y:S02]  /*48e0*/  CS2R R54, SRZ ;  /* 0x0000000000367805 */ /* 0x000fe4000001ff00 */
[----:B------:R-:W-:Y:S02]  /*48f0*/  CS2R R78, SRZ ;  /* 0x00000000004e7805 */ /* 0x000fe4000001ff00 */
[----:B------:R-:W-:Y:S01]  /*4900*/  CS2R R82, SRZ ;  /* 0x0000000000527805 */ /* 0x000fe2000001ff00 */
[----:B-----5:R-:W-:-:S04]  /*4910*/  FADD R8, R86, R11 ;  /* 0x0000000b56087221 */ /* 0x020fc80000000000 */
[C---:B------:R-:W-:Y:S01]  /*4920*/  FADD R8, R3.reuse, R8 ;  /* 0x0000000803087221 */ /* 0x040fe20000000000 */
[----:B------:R-:W-:Y:S02]  /*4930*/  F2FP.BF16.F32.PACK_AB R3, R3, R86 ;  /* 0x000000560303723e */ /* 0x000fe400000010ff */
[----:B------:R-:W-:-:S03]  /*4940*/  CS2R R86, SRZ ;  /* 0x0000000000567805 */ /* 0x000fc6000001ff00 */
[----:B------:R1:W-:Y:S04]  /*4950*/  STL [R1+0x2c], R3 ;  /* 0x00002c0301007387 */ /* 0x0003e80000100800 */
[----:B------:R2:W-:Y:S04]  /*4960*/  STL [R1+0x24], R2 ;  /* 0x0000240201007387 */ /* 0x0005e80000100800 */
[----:B------:R3:W-:Y:S01]  /*4970*/  STL [R1+0x1c], R5 ;  /* 0x00001c0501007387 */ /* 0x0007e20000100800 */
[----:B-1----:R-:W-:Y:S02]  /*4980*/  F2FP.BF16.F32.PACK_AB R3, R53, R74 ;  /* 0x0000004a3503723e */ /* 0x002fe400000010ff */
[----:B------:R-:W-:-:S02]  /*4990*/  CS2R R52, SRZ ;  /* 0x0000000000347805 */ /* 0x000fc4000001ff00 */
[----:B------:R-:W-:Y:S02]  /*49a0*/  CS2R R74, SRZ ;  /* 0x00000000004a7805 */ /* 0x000fe4000001ff00 */
[----:B--2---:R-:W-:Y:S01]  /*49b0*/  F2FP.BF16.F32.PACK_AB R2, R39, R70 ;  /* 0x000000462702723e */ /* 0x004fe200000010ff */
[----:B------:R1:W-:Y:S01]  /*49c0*/  STL [R1+0x14], R3 ;  /* 0x0000140301007387 */ /* 0x0003e20000100800 */
[----:B------:R-:W-:Y:S02]  /*49d0*/  CS2R R38, SRZ ;  /* 0x0000000000267805 */ /* 0x000fe4000001ff00 */
[----:B------:R-:W-:Y:S02]  /*49e0*/  CS2R R70, SRZ ;  /* 0x0000000000467805 */ /* 0x000fe4000001ff00 */
[----:B---3--:R-:W-:Y:S01]  /*49f0*/  F2FP.BF16.F32.PACK_AB R5, R35, R66 ;  /* 0x000000422305723e */ /* 0x008fe200000010ff */
[----:B------:R2:W-:Y:S01]  /*4a00*/  STL [R1+0xc], R2 ;  /* 0x00000c0201007387 */ /* 0x0005e20000100800 */
[----:B------:R-:W-:-:S02]  /*4a10*/  CS2R R34, SRZ ;  /* 0x0000000000227805 */ /* 0x000fc4000001ff00 */
[----:B------:R-:W-:Y:S01]  /*4a20*/  CS2R R66, SRZ ;  /* 0x0000000000427805 */ /* 0x000fe2000001ff00 */
[----:B------:R3:W-:Y:S01]  /*4a30*/  STL [R1+0x4], R5 ;  /* 0x0000040501007387 */ /* 0x0007e20000100800 */
[----:B-1----:R-:W-:Y:S02]  /*4a40*/  IMAD.MOV.U32 R3, RZ, RZ, 0x3f800000 ;  /* 0x3f800000ff037424 */ /* 0x002fe400078e00ff */
[----:B--2---:R-:W-:Y:S01]  /*4a50*/  IMAD.MOV.U32 R2, RZ, RZ, RZ ;  /* 0x000000ffff027224 */ /* 0x004fe200078e00ff */
[----:B---3--:R-:W-:Y:S01]  /*4a60*/  MOV R5, 0x3f800000 ;  /* 0x3f80000000057802 */ /* 0x008fe20000000f00 */
[----:B------:R-:W-:Y:S06]  /*4a70*/  @!P0 BRA `(.L_x_13) ;  /* 0x0000002c003c8947 */ /* 0x000fec0003800000 */
[----:B------:R-:W-:Y:S01]  /*4a80*/  PLOP3.LUT P0, PT, PT, PT, PT, 0x8, 0x0 ;  /* 0x000000000000781c */ /* 0x000fe20003f0e170 */
[----:B------:R-:W-:Y:S01]  /*4a90*/  IMAD.MOV.U32 R9, RZ, RZ, R4 ;  /* 0x000000ffff097224 */ /* 0x000fe200078e0004 */
[----:B------:R-:W-:Y:S01]  /*4aa0*/  MOV R3, 0x3f800000 ;  /* 0x3f80000000037802 */ /* 0x000fe20000000f00 */
[----:B------:R-:W-:Y:S02]  /*4ab0*/  IMAD.MOV.U32 R10, RZ, RZ, R6 ;  /* 0x000000ffff0a7224 */ /* 0x000fe400078e0006 */
[----:B------:R-:W-:Y:S02]  /*4ac0*/  IMAD.MOV R11, RZ, RZ, -R15 ;  /* 0x000000ffff0b7224 */ /* 0x000fe400078e0a0f */
[----:B------:R-:W-:Y:S02]  /*4ad0*/  IMAD.MOV.U32 R13, RZ, RZ, RZ ;  /* 0x000000ffff0d7224 */ /* 0x000fe400078e00ff */
[----:B------:R-:W-:-:S07]  /*4ae0*/  IMAD.MOV.U32 R24, RZ, RZ, RZ ;  /* 0x000000ffff187224 */ /* 0x000fce00078e00ff */
.L_x_18:
[----:B------:R-:W1:Y:S01]  /*4af0*/  S2R R7, SR_CgaCtaId ;  /* 0x0000000000077919 */ /* 0x000e620000008800 */
[----:B------:R-:W-:Y:S01]  /*4b00*/  MOV R0, 0x400 ;  /* 0x0000040000007802 */ /* 0x000fe20000000f00 */
[-C--:B------:R-:W-:Y:S01]  /*4b10*/  FMUL R149, R149, R3.reuse ;  /* 0x0000000395957220 */ /* 0x080fe20000400000 */
        /* <DEDUP_REMOVED lines=29> */
[----:B-1----:R-:W-:Y:S01]  /*4cf0*/  LEA R0, R7, R0, 0x18 ;  /* 0x0000000007007211 */ /* 0x002fe200078ec0ff */
[-C--:B------:R-:W-:Y:S01]  /*4d00*/  FMUL R89, R89, R3.reuse ;  /* 0x0000000359597220 */ /* 0x080fe20000400000 */
[-C--:B------:R-:W-:Y:S01]  /*4d10*/  FMUL R88, R88, R3.reuse ;  /* 0x0000000358587220 */ /* 0x080fe20000400000 */
[-C--:B------:R-:W-:Y:S01]  /*4d20*/  FMUL R85, R85, R3.reuse ;  /* 0x0000000355557220 */ /* 0x080fe20000400000 */
[----:B------:R-:W-:Y:S01]  /*4d30*/  FMUL R84, R84, R3 ;  /* 0x0000000354547220 */ /* 0x000fe20000400000 */
[----:B------:R-:W-:-:S02]  /*4d40*/  VIADD R2, R0, 0x20400 ;  /* 0x0002040000027836 */ /* 0x000fc40000000000 */
[-C--:B------:R-:W-:Y:S01]  /*4d50*/  FMUL R81, R81, R3.reuse ;  /* 0x0000000351517220 */ /* 0x080fe20000400000 */
[-C--:B------:R-:W-:Y:S01]  /*4d60*/  FMUL R80, R80, R3.reuse ;  /* 0x0000000350507220 */ /* 0x080fe20000400000 */
[-C--:B------:R-:W-:Y:S01]  /*4d70*/  FMUL R77, R77, R3.reuse ;  /* 0x000000034d4d7220 */ /* 0x080fe20000400000 */
[-C--:B------:R-:W-:Y:S01]  /*4d80*/  FMUL R76, R76, R3.reuse ;  /* 0x000000034c4c7220 */ /* 0x080fe20000400000 */
[----:B------:R-:W-:Y:S01]  /*4d90*/  SHF.R.U32.HI R2, RZ, 0x4, R2 ;  /* 0x00000004ff027819 */ /* 0x000fe20000011602 */
[-C--:B------:R-:W-:Y:S01]  /*4da0*/  FMUL R73, R73, R3.reuse ;  /* 0x0000000349497220 */ /* 0x080fe20000400000 */
[-C--:B------:R-:W-:Y:S01]  /*4db0*/  FMUL R72, R72, R3.reuse ;  /* 0x0000000348487220 */ /* 0x080fe20000400000 */
[-C--:B------:R-:W-:Y:S01]  /*4dc0*/  FMUL R69, R69, R3.reuse ;  /* 0x0000000345457220 */ /* 0x080fe20000400000 */
[----:B------:R-:W-:Y:S01]  /*4dd0*/  LOP3.LUT R4, R2, 0x3fc0, RZ, 0xc0, !PT ;  /* 0x00003fc002047812 */ /* 0x000fe200078ec0ff */
[-C--:B------:R-:W-:Y:S01]  /*4de0*/  FMUL R68, R68, R3.reuse ;  /* 0x0000000344447220 */ /* 0x080fe20000400000 */
[----:B------:R-:W-:Y:S01]  /*4df0*/  LOP3.LUT R2, R13, 0x1, RZ, 0x3c, !PT ;  /* 0x000000010d027812 */ /* 0x000fe200078e3cff */
[-C--:B------:R-:W-:Y:S01]  /*4e00*/  FMUL R65, R65, R3.reuse ;  /* 0x0000000341417220 */ /* 0x080fe20000400000 */
[----:B------:R-:W-:Y:S01]  /*4e10*/  LOP3.LUT R4, R4, 0x10000, RZ, 0xfc, !PT ;  /* 0x0001000004047812 */ /* 0x000fe200078efcff */
[-C--:B------:R-:W-:Y:S01]  /*4e20*/  FMUL R64, R64, R3.reuse ;  /* 0x0000000340407220 */ /* 0x080fe20000400000 */
[-C--:B------:R-:W-:Y:S01]  /*4e30*/  FMUL R61, R61, R3.reuse ;  /* 0x000000033d3d7220 */ /* 0x080fe20000400000 */
[----:B------:R-:W-:Y:S01]  /*4e40*/  IMAD.U32 R19, R2, -0x80000000, RZ ;  /* 0x8000000002137824 */ /* 0x000fe200078e00ff */
[C---:B------:R-:W-:Y:S01]  /*4e50*/  IADD3 R20, R4.reuse, 0xc06, RZ ;  /* 0x00000c0604147810 */ /* 0x040fe20007ffe0ff */
[C---:B------:R-:W-:Y:S01]  /*4e60*/  VIADD R6, R4.reuse, 0xc04 ;  /* 0x00000c0404067836 */ /* 0x040fe20000000000 */
[C---:B------:R-:W-:Y:S01]  /*4e70*/  R2UR UR6, R4.reuse ;  /* 0x00000000040672ca */ /* 0x040fe200000e0000 */
[----:B------:R-:W-:Y:S01]  /*4e80*/  VIADD R7, R4, 0xc02 ;  /* 0x00000c0204077836 */ /* 0x000fe20000000000 */
[----:B------:R-:W-:Y:S01]  /*4e90*/  R2UR UR10, R20 ;  /* 0x00000000140a72ca */ /* 0x000fe200000e0000 */
[----:B------:R-:W-:Y:S01]  /*4ea0*/  VIADD R20, R4, 0xc00 ;  /* 0x00000c0004147836 */ /* 0x000fe20000000000 */
[----:B------:R-:W-:Y:S01]  /*4eb0*/  R2UR UR14, R6 ;  /* 0x00000000060e72ca */ /* 0x000fe200000e0000 */
[----:B------:R-:W-:Y:S01]  /*4ec0*/  VIADD R6, R4, 0x806 ;  /* 0x0000080604067836 */ /* 0x000fe20000000000 */
[----:B------:R1:W2:Y:S01]  /*4ed0*/  SYNCS.PHASECHK.TRANS64.TRYWAIT P2, [R0+URZ+0x10], R19 ;  /* 0x00001013000075a7 */ /* 0x0002a2000804017f */
[----:B------:R-:W-:Y:S01]  /*4ee0*/  R2UR UR18, R7 ;  /* 0x00000000071272ca */ /* 0x000fe200000e0000 */
[-C--:B------:R-:W-:Y:S01]  /*4ef0*/  FMUL R60, R60, R3.reuse ;  /* 0x000000033c3c7220 */ /* 0x080fe20000400000 */
[----:B------:R-:W-:Y:S01]  /*4f00*/  R2UR UR22, R20 ;  /* 0x00000000141672ca */ /* 0x000fe200000e0000 */
[----:B------:R-:W-:Y:S01]  /*4f10*/  VIADD R20, R4, 0x802 ;  /* 0x0000080204147836 */ /* 0x000fe20000000000 */
[----:B------:R-:W-:Y:S01]  /*4f20*/  R2UR UR26, R6 ;  /* 0x00000000061a72ca */ /* 0x000fe200000e0000 */
[C---:B------:R-:W-:Y:S01]  /*4f30*/  VIADD R6, R4.reuse, 0x800 ;  /* 0x0000080004067836 */ /* 0x040fe20000000000 */
[----:B------:R-:W-:Y:S01]  /*4f40*/  IADD3 R7, R4, 0x804, RZ ;  /* 0x0000080404077810 */ /* 0x000fe20007ffe0ff */
[-C--:B------:R-:W-:Y:S01]  /*4f50*/  FMUL R57, R57, R3.reuse ;  /* 0x0000000339397220 */ /* 0x080fe20000400000 */
[----:B------:R-:W-:Y:S01]  /*4f60*/  R2UR UR34, R20 ;  /* 0x00000000142272ca */ /* 0x000fe200000e0000 */
[----:B------:R-:W-:Y:S01]  /*4f70*/  IMAD R20, R14, 0x2000, R0 ;  /* 0x000020000e147824 */ /* 0x000fe200078e0200 */
[----:B------:R-:W-:Y:S01]  /*4f80*/  R2UR UR11, R6 ;  /* 0x00000000060b72ca */ /* 0x000fe200000e0000 */
[----:B------:R-:W-:Y:S01]  /*4f90*/  VIADD R6, R4, 0x406 ;  /* 0x0000040604067836 */ /* 0x000fe20000000000 */
[----:B------:R-:W-:Y:S01]  /*4fa0*/  R2UR UR30, R7 ;  /* 0x00000000071e72ca */ /* 0x000fe200000e0000 */
[----:B------:R-:W-:Y:S01]  /*4fb0*/  VIADD R21, R20, 0x10400 ;  /* 0x0001040014157836 */ /* 0x000fe20000000000 */
[C---:B------:R-:W-:Y:S01]  /*4fc0*/  IADD3 R7, R4.reuse, 0x404, RZ ;  /* 0x0000040404077810 */ /* 0x040fe20007ffe0ff */
[----:B------:R-:W-:Y:S01]  /*4fd0*/  VIADD R20, R4, 0x402 ;  /* 0x0000040204147836 */ /* 0x000fe20000000000 */
[----:B------:R-:W-:Y:S01]  /*4fe0*/  R2UR UR15, R6 ;  /* 0x00000000060f72ca */ /* 0x000fe200000e0000 */
[----:B------:R-:W-:Y:S01]  /*4ff0*/  VIADD R6, R4, 0x400 ;  /* 0x0000040004067836 */ /* 0x000fe20000000000 */
[----:B------:R-:W-:Y:S01]  /*5000*/  SHF.R.U32.HI R21, RZ, 0x4, R21 ;  /* 0x00000004ff157819 */ /* 0x000fe20000011615 */
[-C--:B------:R-:W-:Y:S01]  /*5010*/  FMUL R56, R56, R3.reuse ;  /* 0x0000000338387220 */ /* 0x080fe20000400000 */
[----:B------:R-:W-:Y:S01]  /*5020*/  R2UR UR19, R20 ;  /* 0x00000000141372ca */ /* 0x000fe200000e0000 */
[-C--:B------:R-:W-:Y:S01]  /*5030*/  FMUL R53, R53, R3.reuse ;  /* 0x0000000335357220 */ /* 0x080fe20000400000 */
[----:B------:R-:W-:Y:S01]  /*5040*/  LOP3.LUT R21, R21, 0x3fc0, RZ, 0xc0, !PT ;  /* 0x00003fc015157812 */ /* 0x000fe200078ec0ff */
[-C--:B------:R-:W-:Y:S01]  /*5050*/  FMUL R52, R52, R3.reuse ;  /* 0x0000000334347220 */ /* 0x080fe20000400000 */
[----:B------:R-:W-:Y:S01]  /*5060*/  R2UR UR17, R7 ;  /* 0x00000000071172ca */ /* 0x000fe200000e0000 */
[-C--:B------:R-:W-:Y:S01]  /*5070*/  FMUL R49, R49, R3.reuse ;  /* 0x0000000331317220 */ /* 0x080fe20000400000 */
[----:B------:R-:W-:Y:S01]  /*5080*/  LOP3.LUT R20, R4, 0x4, RZ, 0xfc, !PT ;  /* 0x0000000404147812 */ /* 0x000fe200078efcff */
[-C--:B------:R-:W-:Y:S01]  /*5090*/  FMUL R48, R48, R3.reuse ;  /* 0x0000000330307220 */ /* 0x080fe20000400000 */
[----:B------:R-:W-:Y:S01]  /*50a0*/  LOP3.LUT R7, R4, 0x6, RZ, 0xfc, !PT ;  /* 0x0000000604077812 */ /* 0x000fe200078efcff */
[-C--:B------:R-:W-:Y:S01]  /*50b0*/  FMUL R45, R45, R3.reuse ;  /* 0x000000032d2d7220 */ /* 0x080fe20000400000 */
[----:B------:R-:W-:Y:S01]  /*50c0*/  LOP3.LUT R21, R21, 0x10000, RZ, 0xfc, !PT ;  /* 0x0001000015157812 */ /* 0x000fe200078efcff */
[-C--:B------:R-:W-:Y:S01]  /*50d0*/  FMUL R44, R44, R3.reuse ;  /* 0x000000032c2c7220 */ /* 0x080fe20000400000 */
[----:B------:R-:W-:Y:S01]  /*50e0*/  R2UR UR25, R20 ;  /* 0x00000000141972ca */ /* 0x000fe200000e0000 */
[-C--:B------:R-:W-:Y:S01]  /*50f0*/  FMUL R41, R41, R3.reuse ;  /* 0x0000000329297220 */ /* 0x080fe20000400000 */
[----:B------:R-:W-:Y:S01]  /*5100*/  R2UR UR23, R7 ;  /* 0x00000000071772ca */ /* 0x000fe200000e0000 */
[C---:B------:R-:W-:Y:S01]  /*5110*/  VIADD R7, R21.reuse, 0xc02 ;  /* 0x00000c0215077836 */ /* 0x040fe20000000000 */
[----:B------:R-:W-:Y:S01]  /*5120*/  LOP3.LUT R20, R4, 0x2, RZ, 0xfc, !PT ;  /* 0x0000000204147812 */ /* 0x000fe200078efcff */
[C---:B------:R-:W-:Y:S01]  /*5130*/  VIADD R4, R21.reuse, 0xc06 ;  /* 0x00000c0615047836 */ /* 0x040fe20000000000 */
[----:B------:R-:W-:Y:S01]  /*5140*/  R2UR UR21, R6 ;  /* 0x00000000061572ca */ /* 0x000fe200000e0000 */
[-C--:B------:R-:W-:Y:S01]  /*5150*/  FMUL R40, R40, R3.reuse ;  /* 0x0000000328287220 */ /* 0x080fe20000400000 */
[----:B------:R-:W-:Y:S01]  /*5160*/  IADD3 R6, R21, 0xc04, RZ ;  /* 0x00000c0415067810 */ /* 0x000fe20007ffe0ff */
[-C--:B------:R-:W-:Y:S01]  /*5170*/  FMUL R37, R37, R3.reuse ;  /* 0x0000000325257220 */ /* 0x080fe20000400000 */
[----:B------:R-:W-:Y:S01]  /*5180*/  R2UR UR8, R4 ;  /* 0x00000000040872ca */ /* 0x000fe200000e0000 */
[C---:B------:R-:W-:Y:S01]  /*5190*/  VIADD R4, R21.reuse, 0xc00 ;  /* 0x00000c0015047836 */ /* 0x040fe20000000000 */
[----:B------:R-:W-:Y:S01]  /*51a0*/  R2UR UR12, R6 ;  /* 0x00000000060c72ca */ /* 0x000fe200000e0000 */
[----:B------:R-:W-:Y:S01]  /*51b0*/  VIADD R6, R21, 0x806 ;  /* 0x0000080615067836 */ /* 0x000fe20000000000 */
[----:B------:R-:W-:Y:S01]  /*51c0*/  R2UR UR16, R7 ;  /* 0x00000000071072ca */ /* 0x000fe200000e0000 */
[C---:B------:R-:W-:Y:S01]  /*51d0*/  VIADD R7, R21.reuse, 0x804 ;  /* 0x0000080415077836 */ /* 0x040fe20000000000 */
[C---:B-1----:R-:W-:Y:S01]  /*51e0*/  IADD3 R19, R21.reuse, 0x802, RZ ;  /* 0x0000080215137810 */ /* 0x042fe20007ffe0ff */
[-C--:B------:R-:W-:Y:S01]  /*51f0*/  FMUL R36, R36, R3.reuse ;  /* 0x0000000324247220 */ /* 0x080fe20000400000 */
[----:B------:R-:W-:Y:S01]  /*5200*/  R2UR UR20, R4 ;  /* 0x00000000041472ca */ /* 0x000fe200000e0000 */
[C---:B------:R-:W-:Y:S01]  /*5210*/  VIADD R4, R21.reuse, 0x800 ;  /* 0x0000080015047836 */ /* 0x040fe20000000000 */
[----:B------:R-:W-:Y:S01]  /*5220*/  R2UR UR24, R6 ;  /* 0x00000000061872ca */ /* 0x000fe200000e0000 */
[----:B------:R-:W-:Y:S01]  /*5230*/  VIADD R6, R21, 0x406 ;  /* 0x0000040615067836 */ /* 0x000fe20000000000 */
[----:B------:R-:W-:Y:S01]  /*5240*/  R2UR UR28, R7 ;  /* 0x00000000071c72ca */ /* 0x000fe200000e0000 */
[----:B------:R-:W-:Y:S01]  /*5250*/  VIADD R7, R21, 0x404 ;  /* 0x0000040415077836 */ /* 0x000fe20000000000 */
[----:B------:R-:W-:Y:S01]  /*5260*/  R2UR UR32, R19 ;  /* 0x00000000132072ca */ /* 0x000fe200000e0000 */
[----:B------:R-:W-:Y:S01]  /*5270*/  VIADD R19, R21, 0x402 ;  /* 0x0000040215137836 */ /* 0x000fe20000000000 */
[----:B------:R-:W-:Y:S01]  /*5280*/  R2UR UR9, R4 ;  /* 0x00000000040972ca */ /* 0x000fe200000e0000 */
[-C--:B------:R-:W-:Y:S01]  /*5290*/  FMUL R33, R33, R3.reuse ;  /* 0x0000000321217220 */ /* 0x080fe20000400000 */
[----:B------:R-:W-:Y:S01]  /*52a0*/  R2UR UR13, R6 ;  /* 0x00000000060d72ca */ /* 0x000fe200000e0000 */
[-C--:B------:R-:W-:Y:S01]  /*52b0*/  FMUL R32, R32, R3.reuse ;  /* 0x0000000320207220 */ /* 0x080fe20000400000 */
[----:B------:R-:W-:Y:S01]  /*52c0*/  R2UR UR29, R7 ;  /* 0x00000000071d72ca */ /* 0x000fe200000e0000 */
[-C--:B------:R-:W-:Y:S01]  /*52d0*/  FMUL R29, R29, R3.reuse ;  /* 0x000000031d1d7220 */ /* 0x080fe20000400000 */
[----:B------:R-:W-:Y:S01]  /*52e0*/  R2UR UR31, R19 ;  /* 0x00000000131f72ca */ /* 0x000fe200000e0000 */
[-C--:B------:R-:W-:Y:S01]  /*52f0*/  FMUL R28, R28, R3.reuse ;  /* 0x000000031c1c7220 */ /* 0x080fe20000400000 */
[----:B------:R-:W-:Y:S01]  /*5300*/  IADD3 R6, R21, 0x400, RZ ;  /* 0x0000040015067810 */ /* 0x000fe20007ffe0ff */
[-C--:B------:R-:W-:Y:S01]  /*5310*/  FMUL R25, R25, R3.reuse ;  /* 0x0000000319197220 */ /* 0x080fe20000400000 */
[C---:B------:R-:W-:Y:S01]  /*5320*/  LOP3.LUT R7, R21.reuse, 0x6, RZ, 0xfc, !PT ;  /* 0x0000000615077812 */ /* 0x040fe200078efcff */
[----:B------:R-:W-:Y:S01]  /*5330*/  FMUL R24, R24, R3 ;  /* 0x0000000318187220 */ /* 0x000fe20000400000 */
[C---:B------:R-:W-:Y:S01]  /*5340*/  LOP3.LUT R19, R21.reuse, 0x4, RZ, 0xfc, !PT ;  /* 0x0000000415137812 */ /* 0x040fe200078efcff */
[-C--:B------:R-:W-:Y:S01]  /*5350*/  FMUL R26, R26, R5.reuse ;  /* 0x000000051a1a7220 */ /* 0x080fe20000400000 */
[----:B------:R-:W-:Y:S01]  /*5360*/  LOP3.LUT R4, R21, 0x2, RZ, 0xfc, !PT ;  /* 0x0000000215047812 */ /* 0x000fe200078efcff */
[-C--:B------:R-:W-:Y:S01]  /*5370*/  FMUL R27, R27, R5.reuse ;  /* 0x000000051b1b7220 */ /* 0x080fe20000400000 */
        /* <DEDUP_REMOVED lines=67> */
[----:B------:R-:W-:Y:S01]  /*57b0*/  FMUL R151, R151, R5 ;  /* 0x0000000597977220 */ /* 0x000fe20000400000 */
[----:B--2---:R-:W-:Y:S06]  /*57c0*/  @P2 BRA `(.L_x_14) ;  /* 0x00000000000c2947 */ /* 0x004fec0003800000 */
[----:B------:R-:W-:-:S04]  /*57d0*/  IMAD.U32 R5, R2, -0x80000000, RZ ;  /* 0x8000000002057824 */ /* 0x000fc800078e00ff */
[----:B------:R-:W1:Y:S02]  /*57e0*/  SYNCS.PHASECHK.TRANS64.TRYWAIT P2, [R0+URZ+0x10], R5 ;  /* 0x00001005000075a7 */ /* 0x000e64000804017f */
[----:B-1----:R-:W-:Y:S05]  /*57f0*/  @!P2 BRA `(.L_x_15) ;  /* 0x0000004400b4a947 */ /* 0x002fea0003800000 */
.L_x_14:
[----:B------:R-:W-:Y:S01]  /*5800*/  WARPGROUP.ARRIVE ;  /* 0x00000000000079c5 */ /* 0x000fe20000000000 */
[----:B------:R-:W-:Y:S01]  /*5810*/  UMOV UR7, 0x40000040 ;  /* 0x4000004000077882 */ /* 0x000fe20000000000 */
[----:B------:R-:W-:Y:S01]  /*5820*/  UMOV UR5, 0x40000040 ;  /* 0x4000004000057882 */ /* 0x000fe20000000000 */
[----:B-1----:R-:W-:-:S03]  /*5830*/  IMAD.U32 R5, R13, -0x80000000, RZ ;  /* 0x800000000d057824 */ /* 0x002fc600078e00ff */
[----:B------:R-:W-:Y:S01]  /*5840*/  HGMMA.64x128x16.F32.BF16 R152, gdesc[UR4], RZ, !UPT, gsb0 ;  /* 0x01e00000049879f0 */ /* 0x000fe2000c0018ff */
[----:B------:R-:W-:Y:S01]  /*5850*/  UMOV UR6, UR27 ;  /* 0x0000001b00067c82 */ /* 0x000fe20008000000 */
[----:B------:R-:W-:Y:S01]  /*5860*/  UMOV UR7, 0x40000040 ;  /* 0x4000004000077882 */ /* 0x000fe20000000000 */
[----:B------:R-:W-:Y:S01]  /*5870*/  UMOV UR4, UR37 ;  /* 0x0000002500047c82 */ /* 0x000fe20008000000 */
[----:B------:R-:W-:Y:S01]  /*5880*/  UMOV UR5, 0x40000040 ;  /* 0x4000004000057882 */ /* 0x000fe20000000000 */
[----:B------:R-:W-:Y:S01]  /*5890*/  UMOV UR27, 0x40000040 ;  /* 0x40000040001b7882 */ /* 0x000fe20000000000 */
[----:B------:R-:W-:Y:S02]  /*58a0*/  WARPGROUP.DEPBAR.LE gsb0, 0x0 ;  /* 0x00008000000079c5 */ /* 0x000fe40000010000 */
[----:B------:R-:W-:-:S06]  /*58b0*/  WARPGROUP.ARRIVE ;  /* 0x00000000000079c5 */ /* 0x000fcc0000000000 */
[----:B------:R-:W-:Y:S01]  /*58c0*/  HGMMA.64x128x16.F32.BF16 R152, gdesc[UR4], R152, gsb0 ;  /* 0x01e00000049879f0 */ /* 0x000fe20008001898 */
        /* <DEDUP_REMOVED lines=61> */
[----:B------:R-:W-:Y:S03]  /*5ca0*/  HGMMA.64x128x16.F32.BF16 R152, gdesc[UR4], R152, gsb0 ;  /* 0x01e00000049879f0 */ /* 0x000fe60008001898 */
[----:B------:R-:W-:Y:S02]  /*5cb0*/  WARPGROUP.DEPBAR.LE gsb0, 0x0 ;  /* 0x00008000000079c5 */ /* 0x000fe40000010000 */
[----:B------:R-:W-:-:S07]  /*5cc0*/  WARPGROUP.ARRIVE ;  /* 0x00000000000079c5 */ /* 0x000fce0000000000 */
        /* <DEDUP_REMOVED lines=20> */
[----:B------:R-:W1:Y:S02]  /*5e10*/  SYNCS.PHASECHK.TRANS64.TRYWAIT P2, [R0+URZ+0x20], R5 ;  /* 0x00002005000075a7 */ /* 0x000e64000804017f */
[----:B-1----:R-:W-:Y:S05]  /*5e20*/  @P2 BRA `(.L_x_16) ;  /* 0x0000000000082947 */ /* 0x002fea0003800000 */
[----:B------:R-:W1:Y:S02]  /*5e30*/  SYNCS.PHASECHK.TRANS64.TRYWAIT P2, [R0+URZ+0x20], R5 ;  /* 0x00002005000075a7 */ /* 0x000e64000804017f */
[----:B-1----:R-:W-:Y:S05]  /*5e40*/  @!P2 BRA `(.L_x_17) ;  /* 0x000000400038a947 */ /* 0x002fea0003800000 */
.L_x_16:
[----:B------:R-:W-:Y:S01]  /*5e50*/  VIADD R3, R0, 0x400 ;  /* 0x0000040000037836 */ /* 0x000fe20000000000 */
[----:B------:R-:W-:Y:S01]  /*5e60*/  WARPGROUP.ARRIVE ;  /* 0x00000000000079c5 */ /* 0x000fe20000000000 */
[----:B------:R-:W-:Y:S01]  /*5e70*/  VOTEU.ANY UP0, P0 ;  /* 0x00000000003f7886 */ /* 0x000fe20000000100 */
[----:B------:R-:W-:Y:S01]  /*5e80*/  UMOV UR19, 0x40000040 ;  /* 0x4000004000137882 */ /* 0x000fe20000000000 */
[----:B------:R-:W-:Y:S01]  /*5e90*/  UMOV UR15, 0x40000040 ;  /* 0x40000040000f7882 */ /* 0x000fe20000000000 */
[----:B------:R-:W-:Y:S01]  /*5ea0*/  SHF.R.U32.HI R3, RZ, 0x4, R3 ;  /* 0x00000004ff037819 */ /* 0x000fe20000011603 */
[----:B------:R-:W-:Y:S01]  /*5eb0*/  UMOV UR11, 0x40000040 ;  /* 0x40000040000b7882 */ /* 0x000fe20000000000 */
[----:B------:R-:W-:Y:S01]  /*5ec0*/  UMOV UR7, 0x40000040 ;  /* 0x4000004000077882 */ /* 0x000fe20000000000 */
[----:B------:R-:W2:Y:S01]  /*5ed0*/  LDC R7, c[0x0][0x480] ;  /* 0x00012000ff077b82 */ /* 0x000ea20000000800 */
[----:B------:R-:W-:-:S04]  /*5ee0*/  LOP3.LUT R3, R3, 0x3fc0, RZ, 0xc0, !PT ;  /* 0x00003fc003037812 */ /* 0x000fc800078ec0ff */
[----:B------:R-:W-:-:S04]  /*5ef0*/  LOP3.LUT R3, R3, 0x4000000, RZ, 0xfc, !PT ;  /* 0x0400000003037812 */ /* 0x000fc800078efcff */
[C---:B------:R-:W-:Y:S01]  /*5f00*/  R2UR UR16, R3.reuse ;  /* 0x00000000031072ca */ /* 0x040fe200000e0000 */
[----:B------:R-:W-:-:S05]  /*5f10*/  VIADD R4, R3, 0x380 ;  /* 0x0000038003047836 */ /* 0x000fca0000000000 */
[----:B------:R-:W-:Y:S02]  /*5f20*/  R2UR UR4, R4 ;  /* 0x00000000040472ca */ /* 0x000fe400000e0000 */
[----:B------:R-:W-:-:S04]  /*5f30*/  IADD3 R4, R3, 0x300, RZ ;  /* 0x0000030003047810 */ /* 0x000fc80007ffe0ff */
[----:B------:R-:W-:Y:S01]  /*5f40*/  R2UR UR6, R4 ;  /* 0x00000000040672ca */ /* 0x000fe200000e0000 */
[----:B------:R-:W-:Y:S01]  /*5f50*/  UMOV UR18, UR16 ;  /* 0x0000001000127c82 */ /* 0x000fe20008000000 */
[C---:B------:R-:W-:Y:S01]  /*5f60*/  VIADD R4, R3.reuse, 0x280 ;  /* 0x0000028003047836 */ /* 0x040fe20000000000 */
[----:B------:R-:W-:Y:S04]  /*5f70*/  HGMMA.64x256x16.F32.BF16 R24, R232, gdesc[UR16].tnspB, R24, UP0, gsb0 ;  /* 0x43e00010e8187df0 */ /* 0x000fe8000b801818 */
[----:B------:R-:W-:Y:S01]  /*5f80*/  R2UR UR8, R4 ;  /* 0x00000000040872ca */ /* 0x000fe200000e0000 */
[----:B------:R-:W-:-:S05]  /*5f90*/  VIADD R4, R3, 0x200 ;  /* 0x0000020003047836 */ /* 0x000fca0000000000 */
[----:B------:R-:W-:Y:S01]  /*5fa0*/  R2UR UR10, R4 ;  /* 0x00000000040a72ca */ /* 0x000fe200000e0000 */
[----:B------:R-:W-:-:S05]  /*5fb0*/  VIADD R4, R3, 0x180 ;  /* 0x0000018003047836 */ /* 0x000fca0000000000 */
[----:B------:R-:W-:Y:S01]  /*5fc0*/  R2UR UR12, R4 ;  /* 0x00000000040c72ca */ /* 0x000fe200000e0000 */
[C---:B------:R-:W-:Y:S01]  /*5fd0*/  VIADD R4, R3.reuse, 0x100 ;  /* 0x0000010003047836 */ /* 0x040fe20000000000 */
[----:B------:R-:W-:-:S04]  /*5fe0*/  IADD3 R3, R3, 0x80, RZ ;  /* 0x0000008003037810 */ /* 0x000fc80007ffe0ff */
[----:B------:R-:W-:Y:S01]  /*5ff0*/  R2UR UR16, R3 ;  /* 0x00000000031072ca */ /* 0x000fe200000e0000 */
[----:B------:R-:W-:Y:S01]  /*6000*/  UMOV UR19, 0x40000040 ;  /* 0x4000004000137882 */ /* 0x000fe20000000000 */
[----:B------:R-:W-:-:S11]  /*6010*/  R2UR UR14, R4 ;  /* 0x00000000040e72ca */ /* 0x000fd600000e0000 */
[----:B------:R-:W-:Y:S01]  /*6020*/  UMOV UR18, UR16 ;  /* 0x0000001000127c82 */ /* 0x000fe20008000000 */
[----:B------:R-:W-:Y:S02]  /*6030*/  WARPGROUP.DEPBAR.LE gsb0, 0x0 ;  /* 0x00008000000079c5 */ /* 0x000fe40000010000 */
[----:B------:R-:W-:Y:S01]  /*6040*/  WARPGROUP.ARRIVE ;  /* 0x00000000000079c5 */ /* 0x000fe20000000000 */
[----:B------:R-:W3:Y:S04]  /*6050*/  LDL.LU.64 R232, [R1+0x20] ;  /* 0x0000200001e87983 */ /* 0x000ee80000300a00 */
[----:B------:R-:W3:Y:S01]  /*6060*/  LDL.LU.64 R234, [R1+0x28] ;  /* 0x0000280001ea7983 */ /* 0x000ee20000300a00 */
[----:B------:R-:W-:Y:S03]  /*6070*/  HGMMA.64x256x16.F32.BF16 R24, R228, gdesc[UR16].tnspB, R24, gsb0 ;  /* 0x43e00010e4187df0 */ /* 0x000fe60008001818 */
[----:B------:R-:W-:-:S02]  /*6080*/  WARPGROUP.DEPBAR.LE gsb0, 0x0 ;  /* 0x00008000000079c5 */ /* 0x000fc40000010000 */
[----:B------:R-:W-:Y:S01]  /*6090*/  WARPGROUP.ARRIVE ;  /* 0x00000000000079c5 */ /* 0x000fe20000000000 */
[----:B------:R-:W4:Y:S04]  /*60a0*/  LDL.LU.64 R228, [R1+0x10] ;  /* 0x0000100001e47983 */ /* 0x000f280000300a00 */
[----:B------:R-:W4:-:S15]  /*60b0*/  LDL.LU.64 R230, [R1+0x18] ;  /* 0x0000180001e67983 */ /* 0x000f1e0000300a00 */
[----:B------:R-:W-:-:S03]  /*60c0*/  NOP ;  /* 0x0000000000007918 */ /* 0x000fc60000000000 */
[----:B------:R-:W-:Y:S01]  /*60d0*/  HGMMA.64x256x16.F32.BF16 R24, R224, gdesc[UR12].tnspB, R24, gsb0 ;  /* 0x43e0000ce0187df0 */ /* 0x000fe20008001818 */
[----:B------:R-:W-:Y:S01]  /*60e0*/  UMOV UR14, UR12 ;  /* 0x0000000c000e7c82 */ /* 0x000fe20008000000 */
[----:B------:R-:W-:Y:S01]  /*60f0*/  UMOV UR15, 0x40000040 ;  /* 0x40000040000f7882 */ /* 0x000fe20000000000 */
[----:B------:R-:W-:Y:S02]  /*6100*/  WARPGROUP.DEPBAR.LE gsb0, 0x0 ;  /* 0x00008000000079c5 */ /* 0x000fe40000010000 */
[----:B------:R-:W-:Y:S01]  /*6110*/  WARPGROUP.ARRIVE ;  /* 0x00000000000079c5 */ /* 0x000fe20000000000 */
[----:B------:R-:W5:Y:S04]  /*6120*/  LDL.LU.64 R224, [R1] ;  /* 0x0000000001e07983 */ /* 0x000f680000300a00 */
[----:B------:R-:W5:-:S15]  /*6130*/  LDL.LU.64 R226, [R1+0x8] ;  /* 0x0000080001e27983 */ /* 0x000f5e0000300a00 */
[----:B------:R-:W-:-:S03]  /*6140*/  NOP ;  /* 0x0000000000007918 */ /* 0x000fc60000000000 */
[----:B------:R-:W-:Y:S01]  /*6150*/  HGMMA.64x256x16.F32.BF16 R24, R220, gdesc[UR12].tnspB, R24, gsb0 ;  /* 0x43e0000cdc187df0 */ /* 0x000fe20008001818 */
[----:B------:R-:W-:Y:S01]  /*6160*/  FMNMX R3, R152, R160, !PT ;  /* 0x000000a098037209 */ /* 0x000fe20007800000 */
[----:B------:R-:W-:Y:S01]  /*6170*/  VIADD R11, R11, 0x1 ;  /* 0x000000010b0b7836 */ /* 0x000fe20000000000 */
[----:B------:R-:W-:Y:S02]  /*6180*/  FMNMX R4, R153, R161, !PT ;  /* 0x000000a199047209 */ /* 0x000fe40007800000 */
[----:B------:R-:W-:Y:S02]  /*6190*/  FMNMX R3, R168, R3, !PT ;  /* 0x00000003a8037209 */ /* 0x000fe40007800000 */
        /* <DEDUP_REMOVED lines=9> */
[----:B------:R-:W-:Y:S02]  /*6230*/  FMNMX R3, R208, R3, !PT ;  /* 0x00000003d0037209 */ /* 0x000fe40007800000 */
[----:B------:R-:W-:-:S04]  /*6240*/  FMNMX R4, R209, R4, !PT ;  /* 0x00000004d1047209 */ /* 0x000fc80007800000 */
[----:B-1----:R-:W-:Y:S02]  /*6250*/  FMNMX R5, R3, R4, !PT ;  /* 0x0000000403057209 */ /* 0x002fe40007800000 */
        /* <DEDUP_REMOVED lines=12> */
[----:B------:R-:W-:Y:S02]  /*6320*/  FMNMX R3, R212, R3, !PT ;  /* 0x00000003d4037209 */ /* 0x000fe40007800000 */
[----:B------:R-:W-:-:S04]  /*6330*/  FMNMX R4, R213, R4, !PT ;  /* 0x00000004d5047209 */ /* 0x000fc80007800000 */
[----:B------:R-:W-:-:S04]  /*6340*/  FMNMX R4, R3, R4, !PT ;  /* 0x0000000403047209 */ /* 0x000fc80007800000 */
        /* <DEDUP_REMOVED lines=30> */
[----:B------:R-:W-:-:S04]  /*6530*/  FMNMX R5, R214, R5, !PT ;  /* 0x00000005d6057209 */ /* 0x000fc80007800000 */
[----:B------:R-:W-:Y:S02]  /*6540*/  FMNMX R5, R5, R4, !PT ;  /* 0x0000000405057209 */ /* 0x000fe40007800000 */
[----:B------:R-:W1:Y:S02]  /*6550*/  S2R R4, SR_TID.X ;  /* 0x0000000000047919 */ /* 0x000e640000002100 */
[----:B------:R-:W-:-:S04]  /*6560*/  FMNMX R6, R6, R5, !PT ;  /* 0x0000000506067209 */ /* 0x000fc80007800000 */
[----:B------:R-:W-:-:S05]  /*6570*/  FMNMX R19, R6, R9, !PT ;  /* 0x0000000906137209 */ /* 0x000fca0007800000 */
[----:B------:R-:W2:Y:S01]  /*6580*/  SHFL.BFLY PT, R6, R19, 0x2, 0x1f ;  /* 0x0c401f0013067f89 */ /* 0x000ea200000e0000 */
[----:B-1----:R-:W-:-:S03]  /*6590*/  LOP3.LUT P3, RZ, R4, 0x1f, RZ, 0xc0, !PT ;  /* 0x0000001f04ff7812 */ /* 0x002fc6000786c0ff */
[----:B------:R-:W1:Y:S01]  /*65a0*/  SHFL.BFLY PT, R4, R3, 0x2, 0x1f ;  /* 0x0c401f0003047f89 */ /* 0x000e6200000e0000 */
[----:B--2---:R-:W-:-:S09]  /*65b0*/  FMNMX R21, R19, R6, !PT ;  /* 0x0000000613157209 */ /* 0x004fd20007800000 */
[----:B------:R-:W-:Y:S01]  /*65c0*/  @!P3 IMAD.MOV.U32 R5, RZ, RZ, 0x1 ;  /* 0x00000001ff05b424 */ /* 0x000fe200078e00ff */
[----:B------:R-:W-:Y:S02]  /*65d0*/  WARPGROUP.DEPBAR.LE gsb0, 0x0 ;  /* 0x00008000000079c5 */ /* 0x000fe40000010000 */
[----:B------:R-:W-:-:S06]  /*65e0*/  WARPGROUP.ARRIVE ;  /* 0x00000000000079c5 */ /* 0x000fcc0000000000 */
[----:B------:R-:W-:Y:S01]  /*65f0*/  HGMMA.64x256x16.F32.BF16 R24, R216, gdesc[UR8].tnspB, R24, gsb0 ;  /* 0x43e00008d8187df0 */ /* 0x000fe20008001818 */
[----:B------:R-:W-:Y:S01]  /*6600*/  UMOV UR10, UR8 ;  /* 0x00000008000a7c82 */ /* 0x000fe20008000000 */
[----:B------:R-:W-:Y:S01]  /*6610*/  UMOV UR11, 0x40000040 ;  /* 0x40000040000b7882 */ /* 0x000fe20000000000 */
[----:B------:R-:W-:Y:S02]  /*6620*/  WARPGROUP.DEPBAR.LE gsb0, 0x0 ;  /* 0x00008000000079c5 */ /* 0x000fe40000010000 */
[----:B-----5:R-:W-:-:S15]  /*6630*/  WARPGROUP.ARRIVE ;  /* 0x00000000000079c5 */ /* 0x020fde0000000000 */
[----:B------:R-:W-:-:S08]  /*6640*/  NOP ;  /* 0x0000000000007918 */ /* 0x000fd00000000000 */
[----:B------:R-:W-:Y:S03]  /*6650*/  HGMMA.64x256x16.F32.BF16 R24, R224, gdesc[UR8].tnspB, R24, gsb0 ;  /* 0x43e00008e0187df0 */ /* 0x000fe60008001818 */
[----:B------:R-:W-:Y:S02]  /*6660*/  WARPGROUP.DEPBAR.LE gsb0, 0x0 ;  /* 0x00008000000079c5 */ /* 0x000fe40000010000 */
[----:B----4-:R-:W-:-:S15]  /*6670*/  WARPGROUP.ARRIVE ;  /* 0x00000000000079c5 */ /* 0x010fde0000000000 */
[----:B------:R-:W-:-:S08]  /*6680*/  NOP ;  /* 0x0000000000007918 */ /* 0x000fd00000000000 */
[----:B------:R-:W-:Y:S01]  /*6690*/  HGMMA.64x256x16.F32.BF16 R24, R228, gdesc[UR4].tnspB, R24, gsb0 ;  /* 0x43e00004e4187df0 */ /* 0x000fe20008001818 */
[----:B------:R-:W-:Y:S01]  /*66a0*/  UMOV UR6, UR4 ;  /* 0x0000000400067c82 */ /* 0x000fe20008000000 */
[----:B------:R-:W-:Y:S01]  /*66b0*/  UMOV UR7, 0x40000040 ;  /* 0x4000004000077882 */ /* 0x000fe20000000000 */
[----:B------:R-:W-:Y:S02]  /*66c0*/  WARPGROUP.DEPBAR.LE gsb0, 0x0 ;  /* 0x00008000000079c5 */ /* 0x000fe40000010000 */
[----:B---3--:R-:W-:-:S15]  /*66d0*/  WARPGROUP.ARRIVE ;  /* 0x00000000000079c5 */ /* 0x008fde0000000000 */
[----:B------:R-:W-:-:S08]  /*66e0*/  NOP ;  /* 0x0000000000007918 */ /* 0x000fd00000000000 */
[----:B------:R-:W-:Y:S03]  /*66f0*/  HGMMA.64x256x16.F32.BF16 R24, R232, gdesc[UR4].tnspB, R24, gsb0 ;  /* 0x43e00004e8187df0 */ /* 0x000fe60008001818 */
[----:B------:R-:W-:Y:S02]  /*6700*/  WARPGROUP.DEPBAR.LE gsb0, 0x0 ;  /* 0x00008000000079c5 */ /* 0x000fe40000010000 */
[----:B------:R1:W-:Y:S02]  /*6710*/  @!P3 SYNCS.ARRIVE.TRANS64.ART0 RZ, [R0+URZ+0x18], R5 ;  /* 0x0000180500ffb9a7 */ /* 0x0003e4000850003f */
[----:B-1----:R-:W-:Y:S02]  /*6720*/  FMNMX R5, R3, R4, !PT ;  /* 0x0000000403057209 */ /* 0x002fe40007800000 */
[----:B------:R-:W1:Y:S04]  /*6730*/  SHFL.BFLY PT, R4, R21, 0x1, 0x1f ;  /* 0x0c201f0015047f89 */ /* 0x000e6800000e0000 */
[----:B------:R-:W2:Y:S01]  /*6740*/  SHFL.BFLY PT, R6, R5, 0x1, 0x1f ;  /* 0x0c201f0005067f89 */ /* 0x000ea200000e0000 */
[----:B-1----:R-:W-:-:S02]  /*6750*/  FMNMX R4, R21, R4, !PT ;  /* 0x0000000415047209 */ /* 0x002fc40007800000 */
[----:B--2---:R-:W-:Y:S02]  /*6760*/  FMNMX R6, R5, R6, !PT ;  /* 0x0000000605067209 */ /* 0x004fe40007800000 */
[----:B------:R-:W-:Y:S02]  /*6770*/  FSETP.NEU.AND P2, PT, R4, -INF , PT ;  /* 0xff8000000400780b */ /* 0x000fe40003f4d000 */
[----:B------:R-:W-:Y:S02]  /*6780*/  FSETP.NEU.AND P0, PT, R6, -INF , PT ;  /* 0xff8000000600780b */ /* 0x000fe40003f0d000 */
[----:B------:R-:W-:Y:S02]  /*6790*/  FSEL R20, R4, RZ, P2 ;  /* 0x000000ff04147208 */ /* 0x000fe40001000000 */
[----:B------:R-:W-:Y:S02]  /*67a0*/  FSEL R13, R6, RZ, P0 ;  /* 0x000000ff060d7208 */ /* 0x000fe40000000000 */
[----:B------:R-:W-:-:S02]  /*67b0*/  ISETP.NE.AND P2, PT, R11, RZ, PT ;  /* 0x000000ff0b00720c */ /* 0x000fc40003f45270 */
[----:B------:R-:W-:Y:S01]  /*67c0*/  PLOP3.LUT P0, PT, PT, PT, PT, 0x80, 0x0 ;  /* 0x000000000000781c */ /* 0x000fe20003f0f070 */
[----:B------:R-:W-:-:S04]  /*67d0*/  FADD R10, -R13, R10 ;  /* 0x0000000a0d0a7221 */ /* 0x000fc80000000100 */
[-C--:B------:R-:W-:Y:S01]  /*67e0*/  FMUL R3, R10, R7.reuse ;  /* 0x000000070a037220 */ /* 0x080fe20000400000 */
[C---:B------:R-:W-:Y:S01]  /*67f0*/  FADD R10, -R20.reuse, R9 ;  /* 0x00000009140a7221 */ /* 0x040fe20000000100 */
[----:B------:R-:W-:-:S03]  /*6800*/  FMUL R20, R20, R7 ;  /* 0x0000000714147220 */ /* 0x000fc60000400000 */
[-C--:B------:R-:W-:Y:S01]  /*6810*/  FMUL R5, R10, R7.reuse ;  /* 0x000000070a057220 */ /* 0x080fe20000400000 */
[-C--:B------:R-:W-:Y:S01]  /*6820*/  FMUL R10, R13, R7.reuse ;  /* 0x000000070d0a7220 */ /* 0x080fe20000400000 */
[-CC-:B------:R-:W-:Y:S01]  /*6830*/  FFMA R154, R154, R7.reuse, -R20.reuse ;  /* 0x000000079a9a7223 */ /* 0x180fe20000000814 */
[----:B------:R-:W-:Y:S01]  /*6840*/  MUFU.EX2 R3, R3 ;  /* 0x0000000300037308 */ /* 0x000fe20000000800 */
[-C--:B------:R-:W-:Y:S01]  /*6850*/  FFMA R155, R155, R7.reuse, -R20 ;  /* 0x000000079b9b7223 */ /* 0x080fe20000000814 */
[-CC-:B------:R-:W-:Y:S01]  /*6860*/  FFMA R152, R152, R7.reuse, -R10.reuse ;  /* 0x0000000798987223 */ /* 0x180fe2000000080a */
[-CC-:B------:R-:W-:Y:S01]  /*6870*/  FFMA R153, R153, R7.reuse, -R10.reuse ;  /* 0x0000000799997223 */ /* 0x180fe2000000080a */
[-CC-:B------:R-:W-:Y:S01]  /*6880*/  FFMA R156, R156, R7.reuse, -R10.reuse ;  /* 0x000000079c9c7223 */ /* 0x180fe2000000080a */
[-CC-:B------:R-:W-:Y:S01]  /*6890*/  FFMA R157, R157, R7.reuse, -R10.reuse ;  /* 0x000000079d9d7223 */ /* 0x180fe2000000080a */
[-CC-:B------:R-:W-:Y:S01]  /*68a0*/  FFMA R160, R160, R7.reuse, -R10.reuse ;  /* 0x00000007a0a07223 */ /* 0x180fe2000000080a */
[-CC-:B------:R-:W-:Y:S01]  /*68b0*/  FFMA R161, R161, R7.reuse, -R10.reuse ;  /* 0x00000007a1a17223 */ /* 0x180fe2000000080a */
[----:B------:R-:W1:Y:S01]  /*68c0*/  MUFU.EX2 R152, R152 ;  /* 0x0000009800987308 */ /* 0x000e620000000800 */
[----:B------:R-:W-:Y:S01]  /*68d0*/  FFMA R164, R164, R7, -R10 ;  /* 0x00000007a4a47223 */ /* 0x000fe2000000080a */
[----:B------:R-:W-:-:S02]  /*68e0*/  @!P3 IMAD.MOV.U32 R13, RZ, RZ, 0x1 ;  /* 0x00000001ff0db424 */ /* 0x000fc400078e00ff */
[-CC-:B------:R-:W-:Y:S01]  /*68f0*/  FFMA R165, R165, R7.reuse, -R10.reuse ;  /* 0x00000007a5a57223 */ /* 0x180fe2000000080a */
[-C--:B------:R-:W-:Y:S01]  /*6900*/  FFMA R168, R168, R7.reuse, -R10 ;  /* 0x00000007a8a87223 */ /* 0x080fe2000000080a */
[-C--:B------:R-:W-:Y:S01]  /*6910*/  FFMA R158, R158, R7.reuse, -R20 ;  /* 0x000000079e9e7223 */ /* 0x080fe20000000814 */
[----:B------:R2:W-:Y:S01]  /*6920*/  @!P3 SYNCS.ARRIVE.TRANS64.ART0 RZ, [R0+URZ+0x28], R13 ;  /* 0x0000280d00ffb9a7 */ /* 0x0005e2000850003f */
[-C--:B------:R-:W-:Y:S01]  /*6930*/  FFMA R169, R169, R7.reuse, -R10 ;  /* 0x00000007a9a97223 */ /* 0x080fe2000000080a */
[----:B------:R-:W-:Y:S01]  /*6940*/  MUFU.EX2 R5, R5 ;  /* 0x0000000500057308 */ /* 0x000fe20000000800 */
[-C--:B------:R-:W-:Y:S01]  /*6950*/  FFMA R159, R159, R7.reuse, -R20 ;  /* 0x000000079f9f7223 */ /* 0x080fe20000000814 */
[-C--:B------:R-:W-:Y:S01]  /*6960*/  FFMA R172, R172, R7.reuse, -R10 ;  /* 0x00000007acac7223 */ /* 0x080fe2000000080a */
[-C--:B------:R-:W-:Y:S01]  /*6970*/  FFMA R162, R162, R7.reuse, -R20 ;  /* 0x00000007a2a27223 */ /* 0x080fe20000000814 */
[-C--:B------:R-:W-:Y:S01]  /*6980*/  FFMA R173, R173, R7.reuse, -R10 ;  /* 0x00000007adad7223 */ /* 0x080fe2000000080a */
[-C--:B------:R-:W-:Y:S01]  /*6990*/  FFMA R163, R163, R7.reuse, -R20 ;  /* 0x00000007a3a37223 */ /* 0x080fe20000000814 */
[-C--:B------:R-:W-:Y:S01]  /*69a0*/  FFMA R176, R176, R7.reuse, -R10 ;  /* 0x00000007b0b07223 */ /* 0x080fe2000000080a */
[-C--:B------:R-:W-:Y:S01]  /*69b0*/  FFMA R166, R166, R7.reuse, -R20 ;  /* 0x00000007a6a67223 */ /* 0x080fe20000000814 */
[----:B------:R-:W3:Y:S01]  /*69c0*/  MUFU.EX2 R154, R154 ;  /* 0x0000009a009a7308 */ /* 0x000ee20000000800 */
[----:B-1----:R-:W-:Y:S01]  /*69d0*/  FFMA R12, R3, R12, R152 ;  /* 0x0000000c030c7223 */ /* 0x002fe20000000098 */
[-C--:B------:R-:W-:Y:S01]  /*69e0*/  FFMA R177, R177, R7.reuse, -R10 ;  /* 0x00000007b1b17223 */ /* 0x080fe2000000080a */
[-C--:B------:R-:W-:Y:S01]  /*69f0*/  FFMA R167, R167, R7.reuse, -R20 ;  /* 0x00000007a7a77223 */ /* 0x080fe20000000814 */
[-CC-:B------:R-:W-:Y:S01]  /*6a00*/  FFMA R180, R180, R7.reuse, -R10.reuse ;  /* 0x00000007b4b47223 */ /* 0x180fe2000000080a */
[-CC-:B------:R-:W-:Y:S01]  /*6a10*/  FFMA R181, R181, R7.reuse, -R10.reuse ;  /* 0x00000007b5b57223 */ /* 0x180fe2000000080a */
[-CC-:B------:R-:W-:Y:S01]  /*6a20*/  FFMA R184, R184, R7.reuse, -R10.reuse ;  /* 0x00000007b8b87223 */ /* 0x180fe2000000080a */
[-CC-:B------:R-:W-:Y:S01]  /*6a30*/  FFMA R185, R185, R7.reuse, -R10.reuse ;  /* 0x00000007b9b97223 */ /* 0x180fe2000000080a */
[----:B------:R-:W1:Y:S01]  /*6a40*/  MUFU.EX2 R153, R153 ;  /* 0x0000009900997308 */ /* 0x000e620000000800 */
[-CC-:B------:R-:W-:Y:S01]  /*6a50*/  FFMA R188, R188, R7.reuse, -R10.reuse ;  /* 0x00000007bcbc7223 */ /* 0x180fe2000000080a */
[-CC-:B------:R-:W-:Y:S01]  /*6a60*/  FFMA R189, R189, R7.reuse, -R10.reuse ;  /* 0x00000007bdbd7223 */ /* 0x180fe2000000080a */
[-CC-:B------:R-:W-:Y:S01]  /*6a70*/  FFMA R192, R192, R7.reuse, -R10.reuse ;  /* 0x00000007c0c07223 */ /* 0x180fe2000000080a */
[-CC-:B------:R-:W-:Y:S01]  /*6a80*/  FFMA R193, R193, R7.reuse, -R10.reuse ;  /* 0x00000007c1c17223 */ /* 0x180fe2000000080a */
[-CC-:B------:R-:W-:Y:S01]  /*6a90*/  FFMA R196, R196, R7.reuse, -R10.reuse ;  /* 0x00000007c4c47223 */ /* 0x180fe2000000080a */
[-CC-:B------:R-:W-:Y:S01]  /*6aa0*/  FFMA R197, R197, R7.reuse, -R10.reuse ;  /* 0x00000007c5c57223 */ /* 0x180fe2000000080a */
[-C--:B------:R-:W-:Y:S01]  /*6ab0*/  FFMA R200, R200, R7.reuse, -R10 ;  /* 0x00000007c8c87223 */ /* 0x080fe2000000080a */
[----:B------:R-:W2:Y:S01]  /*6ac0*/  MUFU.EX2 R155, R155 ;  /* 0x0000009b009b7308 */ /* 0x000ea20000000800 */
[----:B---3--:R-:W-:Y:S01]  /*6ad0*/  FFMA R8, R5, R8, R154 ;  /* 0x0000000805087223 */ /* 0x008fe2000000009a */
[-CC-:B------:R-:W-:Y:S01]  /*6ae0*/  FFMA R201, R201, R7.reuse, -R10.reuse ;  /* 0x00000007c9c97223 */ /* 0x180fe2000000080a */
[-CC-:B------:R-:W-:Y:S01]  /*6af0*/  FFMA R204, R204, R7.reuse, -R10.reuse ;  /* 0x00000007cccc7223 */ /* 0x180fe2000000080a */
[-CC-:B------:R-:W-:Y:S01]  /*6b00*/  FFMA R205, R205, R7.reuse, -R10.reuse ;  /* 0x00000007cdcd7223 */ /* 0x180fe2000000080a */
[-CC-:B------:R-:W-:Y:S01]  /*6b10*/  FFMA R208, R208, R7.reuse, -R10.reuse ;  /* 0x00000007d0d07223 */ /* 0x180fe2000000080a */
[-CC-:B------:R-:W-:Y:S01]  /*6b20*/  FFMA R209, R209, R7.reuse, -R10.reuse ;  /* 0x00000007d1d17223 */ /* 0x180fe2000000080a */
[-C--:B------:R-:W-:Y:S01]  /*6b30*/  FFMA R212, R212, R7.reuse, -R10 ;  /* 0x00000007d4d47223 */ /* 0x080fe2000000080a */
[----:B------:R-:W3:Y:S01]  /*6b40*/  MUFU.EX2 R156, R156 ;  /* 0x0000009c009c7308 */ /* 0x000ee20000000800 */
[----:B-1----:R-:W-:Y:S01]  /*6b50*/  FADD R9, R153, R12 ;  /* 0x0000000c99097221 */ /* 0x002fe20000000000 */
[-C--:B------:R-:W-:Y:S01]  /*6b60*/  FFMA R213, R213, R7.reuse, -R10 ;  /* 0x00000007d5d57223 */ /* 0x080fe2000000080a */
[-CC-:B------:R-:W-:Y:S01]  /*6b70*/  FFMA R170, R170, R7.reuse, -R20.reuse ;  /* 0x00000007aaaa7223 */ /* 0x180fe20000000814 */
[-CC-:B------:R-:W-:Y:S01]  /*6b80*/  FFMA R171, R171, R7.reuse, -R20.reuse ;  /* 0x00000007abab7223 */ /* 0x180fe20000000814 */
[-CC-:B------:R-:W-:Y:S01]  /*6b90*/  FFMA R174, R174, R7.reuse, -R20.reuse ;  /* 0x00000007aeae7223 */ /* 0x180fe20000000814 */
[-CC-:B------:R-:W-:Y:S01]  /*6ba0*/  FFMA R175, R175, R7.reuse, -R20.reuse ;  /* 0x00000007afaf7223 */ /* 0x180fe20000000814 */
[-C--:B------:R-:W-:Y:S01]  /*6bb0*/  FFMA R178, R178, R7.reuse, -R20 ;  /* 0x00000007b2b27223 */ /* 0x080fe20000000814 */
[----:B------:R-:W1:Y:S01]  /*6bc0*/  MUFU.EX2 R157, R157 ;  /* 0x0000009d009d7308 */ /* 0x000e620000000800 */
[----:B--2---:R-:W-:Y:S01]  /*6bd0*/  FADD R13, R155, R8 ;  /* 0x000000089b0d7221 */ /* 0x004fe20000000000 */
[-CC-:B------:R-:W-:Y:S01]  /*6be0*/  FFMA R179, R179, R7.reuse, -R20.reuse ;  /* 0x00000007b3b37223 */ /* 0x180fe20000000814 */
[-CC-:B------:R-:W-:Y:S01]  /*6bf0*/  FFMA R182, R182, R7.reuse, -R20.reuse ;  /* 0x00000007b6b67223 */ /* 0x180fe20000000814 */
[-CC-:B------:R-:W-:Y:S01]  /*6c00*/  FFMA R183, R183, R7.reuse, -R20.reuse ;  /* 0x00000007b7b77223 */ /* 0x180fe20000000814 */
[-CC-:B------:R-:W-:Y:S01]  /*6c10*/  FFMA R186, R186, R7.reuse, -R20.reuse ;  /* 0x00000007baba7223 */ /* 0x180fe20000000814 */
[-CC-:B------:R-:W-:Y:S01]  /*6c20*/  FFMA R187, R187, R7.reuse, -R20.reuse ;  /* 0x00000007bbbb7223 */ /* 0x180fe20000000814 */
[-CC-:B------:R-:W-:Y:S01]  /*6c30*/  FFMA R190, R190, R7.reuse, -R20.reuse ;  /* 0x00000007bebe7223 */ /* 0x180fe20000000814 */
[----:B------:R-:W2:Y:S01]  /*6c40*/  MUFU.EX2 R160, R160 ;  /* 0x000000a000a07308 */ /* 0x000ea20000000800 */
[----:B---3--:R-:W-:Y:S01]  /*6c50*/  FADD R8, R156, R9 ;  /* 0x000000099c087221 */ /* 0x008fe20000000000 */
        /* <DEDUP_REMOVED lines=8> */
[-CC-:B------:R-:W-:Y:S01]  /*6ce0*/  FFMA R202, R202, R7.reuse, -R20.reuse ;  /* 0x00000007caca7223 */ /* 0x180fe20000000814 */
[-CC-:B------:R-:W-:Y:S01]  /*6cf0*/  FFMA R206, R206, R7.reuse, -R20.reuse ;  /* 0x00000007cece7223 */ /* 0x180fe20000000814 */
[-CC-:B------:R-:W-:Y:S01]  /*6d00*/  FFMA R207, R207, R7.reuse, -R20.reuse ;  /* 0x00000007cfcf7223 */ /* 0x180fe20000000814 */
[-CC-:B------:R-:W-:Y:S01]  /*6d10*/  FFMA R210, R210, R7.reuse, -R20.reuse ;  /* 0x00000007d2d27223 */ /* 0x180fe20000000814 */
[-CC-:B------:R-:W-:Y:S01]  /*6d20*/  FFMA R211, R211, R7.reuse, -R20.reuse ;  /* 0x00000007d3d37223 */ /* 0x180fe20000000814 */
[-CC-:B------:R-:W-:Y:S01]  /*6d30*/  FFMA R215, R215, R7.reuse, -R20.reuse ;  /* 0x00000007d7d77223 */ /* 0x180fe20000000814 */
[----:B------:R-:W1:Y:S01]  /*6d40*/  MUFU.EX2 R164, R164 ;  /* 0x000000a400a47308 */ /* 0x000e620000000800 */
[----:B--2---:R-:W-:Y:S01]  /*6d50*/  FADD R8, R160, R9 ;  /* 0x00000009a0087221 */ /* 0x004fe20000000000 */
[----:B------:R-:W-:Y:S01]  /*6d60*/  FFMA R214, R214, R7, -R20 ;  /* 0x00000007d6d67223 */ /* 0x000fe20000000814 */
[----:B------:R-:W-:-:S02]  /*6d70*/  F2FP.BF16.F32.PACK_AB R232, R153, R152 ;  /* 0x0000009899e8723e */ /* 0x000fc400000010ff */
[----:B------:R-:W-:Y:S02]  /*6d80*/  F2FP.BF16.F32.PACK_AB R234, R157, R156 ;  /* 0x0000009c9dea723e */ /* 0x000fe400000010ff */
[----:B------:R-:W-:Y:S01]  /*6d90*/  F2FP.BF16.F32.PACK_AB R233, R155, R154 ;  /* 0x0000009a9be9723e */ /* 0x000fe200000010ff */
[----:B------:R-:W2:Y:S01]  /*6da0*/  MUFU.EX2 R165, R165 ;  /* 0x000000a500a57308 */ /* 0x000ea20000000800 */
[C---:B---3--:R-:W-:Y:S01]  /*6db0*/  FADD R9, R161.reuse, R8 ;  /* 0x00000008a1097221 */ /* 0x048fe20000000000 */
[----:B------:R-:W-:-:S06]  /*6dc0*/  F2FP.BF16.F32.PACK_AB R228, R161, R160 ;  /* 0x000000a0a1e4723e */ /* 0x000fcc00000010ff */
[----:B------:R-:W3:Y:S01]  /*6dd0*/  MUFU.EX2 R168, R168 ;  /* 0x000000a800a87308 */ /* 0x000ee20000000800 */
[----:B-1----:R-:W-:-:S07]  /*6de0*/  FADD R8, R164, R9 ;  /* 0x00000009a4087221 */ /* 0x002fce0000000000 */
[----:B------:R-:W1:Y:S01]  /*6df0*/  MUFU.EX2 R158, R158 ;  /* 0x0000009e009e7308 */ /* 0x000e620000000800 */
[C---:B--2---:R-:W-:Y:S01]  /*6e00*/  FADD R9, R165.reuse, R8 ;  /* 0x00000008a5097221 */ /* 0x044fe20000000000 */
[----:B------:R-:W-:-:S06]  /*6e10*/  F2FP.BF16.F32.PACK_AB R230, R165, R164 ;  /* 0x000000a4a5e6723e */ /* 0x000fcc00000010ff */
[----:B------:R-:W2:Y:S01]  /*6e20*/  MUFU.EX2 R169, R169 ;  /* 0x000000a900a97308 */ /* 0x000ea20000000800 */
[----:B---3--:R-:W-:-:S07]  /*6e30*/  FADD R8, R168, R9 ;  /* 0x00000009a8087221 */ /* 0x008fce0000000000 */
[----:B------:R-:W3:Y:S01]  /*6e40*/  MUFU.EX2 R159, R159 ;  /* 0x0000009f009f7308 */ /* 0x000ee20000000800 */
[----:B-1----:R-:W-:-:S07]  /*6e50*/  FADD R10, R158, R13 ;  /* 0x0000000d9e0a7221 */ /* 0x002fce0000000000 */
[----:B------:R-:W1:Y:S01]  /*6e60*/  MUFU.EX2 R172, R172 ;  /* 0x000000ac00ac7308 */ /* 0x000e620000000800 */
[C---:B--2---:R-:W-:Y:S01]  /*6e70*/  FADD R9, R169.reuse, R8 ;  /* 0x00000008a9097221 */ /* 0x044fe20000000000 */
[----:B------:R-:W-:-:S06]  /*6e80*/  F2FP.BF16.F32.PACK_AB R224, R169, R168 ;  /* 0x000000a8a9e0723e */ /* 0x000fcc00000010ff */
[----:B------:R-:W2:Y:S01]  /*6e90*/  MUFU.EX2 R162, R162 ;  /* 0x000000a200a27308 */ /* 0x000ea20000000800 */
[C---:B---3--:R-:W-:Y:S01]  /*6ea0*/  FADD R13, R159.reuse, R10 ;  /* 0x0000000a9f0d7221 */ /* 0x048fe20000000000 */
[----:B------:R-:W-:-:S06]  /*6eb0*/  F2FP.BF16.F32.PACK_AB R235, R159, R158 ;  /* 0x0000009e9feb723e */ /* 0x000fcc00000010ff */
[----:B------:R-:W3:Y:S01]  /*6ec0*/  MUFU.EX2 R173, R173 ;  /* 0x000000ad00ad7308 */ /* 0x000ee20000000800 */
[----:B-1----:R-:W-:-:S07]  /*6ed0*/  FADD R8, R172, R9 ;  /* 0x00000009ac087221 */ /* 0x002fce0000000000 */
[----:B------:R-:W1:Y:S01]  /*6ee0*/  MUFU.EX2 R163, R163 ;  /* 0x000000a300a37308 */ /* 0x000e620000000800 */
[----:B--2---:R-:W-:-:S07]  /*6ef0*/  FADD R10, R162, R13 ;  /* 0x0000000da20a7221 */ /* 0x004fce0000000000 */
[----:B------:R-:W2:Y:S01]  /*6f00*/  MUFU.EX2 R176, R176 ;  /* 0x000000b000b07308 */ /* 0x000ea20000000800 */
[C---:B---3--:R-:W-:Y:S01]  /*6f10*/  FADD R9, R173.reuse, R8 ;  /* 0x00000008ad097221 */ /* 0x048fe20000000000 */
[----:B------:R-:W-:-:S06]  /*6f20*/  F2FP.BF16.F32.PACK_AB R226, R173, R172 ;  /* 0x000000acade2723e */ /* 0x000fcc00000010ff */
[----:B------:R-:W3:Y:S01]  /*6f30*/  MUFU.EX2 R166, R166 ;  /* 0x000000a600a67308 */ /* 0x000ee20000000800 */
[C---:B-1----:R-:W-:Y:S01]  /*6f40*/  FADD R13, R163.reuse, R10 ;  /* 0x0000000aa30d7221 */ /* 0x042fe20000000000 */
[----:B------:R-:W-:-:S06]  /*6f50*/  F2FP.BF16.F32.PACK_AB R229, R163, R162 ;  /* 0x000000a2a3e5723e */ /* 0x000fcc00000010ff */
[----:B------:R-:W1:Y:S01]  /*6f60*/  MUFU.EX2 R177, R177 ;  /* 0x000000b100b17308 */ /* 0x000e620000000800 */
[----:B--2---:R-:W-:-:S07]  /*6f70*/  FADD R8, R176, R9 ;  /* 0x00000009b0087221 */ /* 0x004fce0000000000 */
[----:B------:R-:W2:Y:S01]  /*6f80*/  MUFU.EX2 R167, R167 ;  /* 0x000000a700a77308 */ /* 0x000ea20000000800 */
[----:B---3--:R-:W-:-:S07]  /*6f90*/  FADD R10, R166, R13 ;  /* 0x0000000da60a7221 */ /* 0x008fce0000000000 */
[----:B------:R-:W3:Y:S01]  /*6fa0*/  MUFU.EX2 R180, R180 ;  /* 0x000000b400b47308 */ /* 0x000ee20000000800 */
[C---:B-1----:R-:W-:Y:S01]  /*6fb0*/  FADD R9, R177.reuse, R8 ;  /* 0x00000008b1097221 */ /* 0x042fe20000000000 */
[----:B------:R-:W-:-:S06]  /*6fc0*/  F2FP.BF16.F32.PACK_AB R220, R177, R176 ;  /* 0x000000b0b1dc723e */ /* 0x000fcc00000010ff */
        /* <DEDUP_REMOVED lines=52> */
[----:B--2---:R-:W-:Y:S01]  /*7310*/  FADD R8, R200, R9 ;  /* 0x00000009c8087221 */ /* 0x004fe20000000000 */
[----:B------:R-:W-:-:S05]  /*7320*/  F2FP.BF16.F32.PACK_AB R9, R193, R192 ;  /* 0x000000c0c109723e */ /* 0x000fca00000010ff */
[----:B------:R2:W-:Y:S01]  /*7330*/  STL [R1], R9 ;  /* 0x0000000901007387 */ /* 0x0005e20000100800 */
[----:B------:R-:W2:Y:S01]  /*7340*/  MUFU.EX2 R201, R201 ;  /* 0x000000c900c97308 */ /* 0x000ea20000000800 */
[----:B---3--:R-:W-:-:S07]  /*7350*/  FADD R10, R190, R13 ;  /* 0x0000000dbe0a7221 */ /* 0x008fce0000000000 */
[----:B------:R-:W3:Y:S01]  /*7360*/  MUFU.EX2 R194, R194 ;  /* 0x000000c200c27308 */ /* 0x000ee20000000800 */
[C---:B-1----:R-:W-:Y:S01]  /*7370*/  FADD R13, R191.reuse, R10 ;  /* 0x0000000abf0d7221 */ /* 0x042fe20000000000 */
[----:B------:R-:W-:-:S06]  /*7380*/  F2FP.BF16.F32.PACK_AB R219, R191, R190 ;  /* 0x000000bebfdb723e */ /* 0x000fcc00000010ff */
[----:B------:R-:W1:Y:S01]  /*7390*/  MUFU.EX2 R195, R195 ;  /* 0x000000c300c37308 */ /* 0x000e620000000800 */
[----:B--2---:R-:W-:Y:S01]  /*73a0*/  FADD R9, R201, R8 ;  /* 0x00000008c9097221 */ /* 0x004fe20000000000 */
[----:B------:R-:W-:-:S06]  /*73b0*/  F2FP.BF16.F32.PACK_AB R8, R197, R196 ;  /* 0x000000c4c508723e */ /* 0x000fcc00000010ff */
[----:B------:R-:W-:Y:S01]  /*73c0*/  MUFU.EX2 R204, R204 ;  /* 0x000000cc00cc7308 */ /* 0x000fe20000000800 */
[----:B---3--:R-:W-:-:S07]  /*73d0*/  FADD R10, R194, R13 ;  /* 0x0000000dc20a7221 */ /* 0x008fce0000000000 */
[----:B------:R-:W2:Y:S01]  /*73e0*/  MUFU.EX2 R198, R198 ;  /* 0x000000c600c67308 */ /* 0x000ea20000000800 */
[C---:B-1----:R-:W-:Y:S01]  /*73f0*/  F2FP.BF16.F32.PACK_AB R12, R195.reuse, R194 ;  /* 0x000000c2c30c723e */ /* 0x042fe200000010ff */
[----:B------:R-:W-:-:S04]  /*7400*/  FADD R13, R195, R10 ;  /* 0x0000000ac30d7221 */ /* 0x000fc80000000000 */
[----:B------:R1:W-:Y:S02]  /*7410*/  STL [R1+0x4], R12 ;  /* 0x0000040c01007387 */ /* 0x0003e40000100800 */
[----:B------:R-:W3:Y:S02]  /*7420*/  MUFU.EX2 R199, R199 ;  /* 0x000000c700c77308 */ /* 0x000ee40000000800 */
[----:B------:R4:W-:Y:S06]  /*7430*/  STL [R1+0x8], R8 ;  /* 0x0000080801007387 */ /* 0x0009ec0000100800 */
[----:B------:R-:W5:Y:S01]  /*7440*/  MUFU.EX2 R205, R205 ;  /* 0x000000cd00cd7308 */ /* 0x000f620000000800 */
[----:B--2---:R-:W-:Y:S01]  /*7450*/  FADD R10, R198, R13 ;  /* 0x0000000dc60a7221 */ /* 0x004fe20000000000 */
[----:B-1----:R-:W-:Y:S01]  /*7460*/  F2FP.BF16.F32.PACK_AB R12, R201, R200 ;  /* 0x000000c8c90c723e */ /* 0x002fe200000010ff */
[----:B----4-:R-:W-:-:S05]  /*7470*/  FADD R8, R204, R9 ;  /* 0x00000009cc087221 */ /* 0x010fca0000000000 */
[----:B------:R-:W1:Y:S01]  /*7480*/  MUFU.EX2 R202, R202 ;  /* 0x000000ca00ca7308 */ /* 0x000e620000000800 */
[C---:B---3--:R-:W-:Y:S01]  /*7490*/  F2FP.BF16.F32.PACK_AB R9, R199.reuse, R198 ;  /* 0x000000c6c709723e */ /* 0x048fe200000010ff */
[----:B------:R-:W-:-:S04]  /*74a0*/  FADD R13, R199, R10 ;  /* 0x0000000ac70d7221 */ /* 0x000fc80000000000 */
[----:B------:R5:W-:Y:S02]  /*74b0*/  STL [R1+0xc], R9 ;  /* 0x00000c0901007387 */ /* 0x000be40000100800 */
[----:B------:R-:W2:Y:S02]  /*74c0*/  MUFU.EX2 R203, R203 ;  /* 0x000000cb00cb7308 */ /* 0x000ea40000000800 */
[----:B------:R-:W-:Y:S06]  /*74d0*/  STL [R1+0x10], R12 ;  /* 0x0000100c01007387 */ /* 0x000fec0000100800 */
[----:B------:R-:W3:Y:S01]  /*74e0*/  MUFU.EX2 R208, R208 ;  /* 0x000000d000d07308 */ /* 0x000ee20000000800 */
[----:B-----5:R-:W-:Y:S01]  /*74f0*/  FADD R9, R205, R8 ;  /* 0x00000008cd097221 */ /* 0x020fe20000000000 */
[----:B-1----:R-:W-:-:S06]  /*7500*/  FADD R10, R202, R13 ;  /* 0x0000000dca0a7221 */ /* 0x002fcc0000000000 */
[----:B------:R-:W1:Y:S01]  /*7510*/  MUFU.EX2 R206, R206 ;  /* 0x000000ce00ce7308 */ /* 0x000e620000000800 */
[C---:B--2---:R-:W-:Y:S01]  /*7520*/  F2FP.BF16.F32.PACK_AB R8, R203.reuse, R202 ;  /* 0x000000cacb08723e */ /* 0x044fe200000010ff */
[----:B------:R-:W-:-:S04]  /*7530*/  FADD R13, R203, R10 ;  /* 0x0000000acb0d7221 */ /* 0x000fc80000000000 */
[----:B------:R3:W-:Y:S02]  /*7540*/  STL [R1+0x14], R8 ;  /* 0x0000140801007387 */ /* 0x0007e40000100800 */
[----:B------:R-:W-:Y:S08]  /*7550*/  MUFU.EX2 R209, R209 ;  /* 0x000000d100d17308 */ /* 0x000ff00000000800 */
[----:B------:R-:W2:Y:S01]  /*7560*/  MUFU.EX2 R207, R207 ;  /* 0x000000cf00cf7308 */ /* 0x000ea20000000800 */
[----:B---3--:R-:W-:Y:S01]  /*7570*/  FADD R8, R208, R9 ;  /* 0x00000009d0087221 */ /* 0x008fe20000000000 */
[----:B------:R-:W-:Y:S01]  /*7580*/  F2FP.BF16.F32.PACK_AB R9, R205, R204 ;  /* 0x000000cccd09723e */ /* 0x000fe200000010ff */
[----:B-1----:R-:W-:-:S04]  /*7590*/  FADD R10, R206, R13 ;  /* 0x0000000dce0a7221 */ /* 0x002fc80000000000 */
[----:B------:R1:W-:Y:S01]  /*75a0*/  STL [R1+0x18], R9 ;  /* 0x0000180901007387 */ /* 0x0003e20000100800 */
[----:B------:R-:W3:Y:S08]  /*75b0*/  MUFU.EX2 R210, R210 ;  /* 0x000000d200d27308 */ /* 0x000ef00000000800 */
[----:B------:R-:W4:Y:S01]  /*75c0*/  MUFU.EX2 R211, R211 ;  /* 0x000000d300d37308 */ /* 0x000f220000000800 */
[----:B--2---:R-:W-:Y:S01]  /*75d0*/  F2FP.BF16.F32.PACK_AB R12, R207, R206 ;  /* 0x000000cecf0c723e */ /* 0x004fe200000010ff */
[----:B-1----:R-:W-:Y:S01]  /*75e0*/  FADD R9, R209, R8 ;  /* 0x00000008d1097221 */ /* 0x002fe20000000000 */
[----:B------:R-:W-:Y:S01]  /*75f0*/  FADD R13, R207, R10 ;  /* 0x0000000acf0d7221 */ /* 0x000fe20000000000 */
[----:B------:R-:W-:-:S02]  /*7600*/  F2FP.BF16.F32.PACK_AB R8, R209, R208 ;  /* 0x000000d0d108723e */ /* 0x000fc400000010ff */
[----:B------:R-:W-:Y:S02]  /*7610*/  STL [R1+0x1c], R12 ;  /* 0x00001c0c01007387 */ /* 0x000fe40000100800 */
[----:B------:R-:W1:Y:S01]  /*7620*/  MUFU.EX2 R212, R212 ;  /* 0x000000d400d47308 */ /* 0x000e620000000800 */
[----:B---3--:R-:W-:Y:S01]  /*7630*/  FADD R10, R210, R13 ;  /* 0x0000000dd20a7221 */ /* 0x008fe20000000000 */
[----:B------:R2:W-:Y:S06]  /*7640*/  STL [R1+0x20], R8 ;  /* 0x0000200801007387 */ /* 0x0005ec0000100800 */
[----:B------:R-:W3:Y:S01]  /*7650*/  MUFU.EX2 R213, R213 ;  /* 0x000000d500d57308 */ /* 0x000ee20000000800 */
[C---:B----4-:R-:W-:Y:S01]  /*7660*/  FADD R13, R211.reuse, R10 ;  /* 0x0000000ad30d7221 */ /* 0x050fe20000000000 */
[----:B--2---:R-:W-:-:S06]  /*7670*/  F2FP.BF16.F32.PACK_AB R8, R211, R210 ;  /* 0x000000d2d308723e */ /* 0x004fcc00000010ff */
[----:B------:R-:W2:Y:S01]  /*7680*/  MUFU.EX2 R214, R214 ;  /* 0x000000d600d67308 */ /* 0x000ea20000000800 */
[----:B-1----:R-:W-:Y:S01]  /*7690*/  FADD R12, R212, R9 ;  /* 0x00000009d40c7221 */ /* 0x002fe20000000000 */
[----:B------:R2:W-:Y:S06]  /*76a0*/  STL [R1+0x24], R8 ;  /* 0x0000240801007387 */ /* 0x0005ec0000100800 */
[----:B------:R-:W1:Y:S01]  /*76b0*/  MUFU.EX2 R215, R215 ;  /* 0x000000d700d77308 */ /* 0x000e620000000800 */
[C---:B---3--:R-:W-:Y:S01]  /*76c0*/  F2FP.BF16.F32.PACK_AB R10, R213.reuse, R212 ;  /* 0x000000d4d50a723e */ /* 0x048fe200000010ff */
[----:B------:R-:W-:-:S04]  /*76d0*/  FADD R12, R213, R12 ;  /* 0x0000000cd50c7221 */ /* 0x000fc80000000000 */
[----:B------:R3:W-:Y:S01]  /*76e0*/  STL [R1+0x28], R10 ;  /* 0x0000280a01007387 */ /* 0x0007e20000100800 */
[----:B--2---:R-:W-:Y:S01]  /*76f0*/  FADD R8, R214, R13 ;  /* 0x0000000dd6087221 */ /* 0x004fe20000000000 */
[----:B------:R-:W-:Y:S02]  /*7700*/  IMAD.MOV.U32 R13, RZ, RZ, R2 ;  /* 0x000000ffff0d7224 */ /* 0x000fe400078e0002 */
[----:B---3--:R-:W-:Y:S01]  /*7710*/  IMAD.MOV.U32 R10, RZ, RZ, R6 ;  /* 0x000000ffff0a7224 */ /* 0x008fe200078e0006 */
[C---:B-1----:R-:W-:Y:S01]  /*7720*/  F2FP.BF16.F32.PACK_AB R9, R215.reuse, R214 ;  /* 0x000000d6d709723e */ /* 0x042fe200000010ff */
[----:B------:R-:W-:-:S04]  /*7730*/  FADD R8, R215, R8 ;  /* 0x00000008d7087221 */ /* 0x000fc80000000000 */
[----:B------:R1:W-:Y:S02]  /*7740*/  STL [R1+0x2c], R9 ;  /* 0x00002c0901007387 */ /* 0x0003e40000100800 */
[----:B-1----:R-:W-:Y:S01]  /*7750*/  MOV R9, R4 ;  /* 0x0000000400097202 */ /* 0x002fe20000000f00 */
[----:B------:R-:W-:Y:S06]  /*7760*/  @P2 BRA `(.L_x_18) ;  /* 0xffffffd000e02947 */ /* 0x000fec000383ffff */
.L_x_13:
[----:B------:R-:W1:Y:S01]  /*7770*/  S2R R10, SR_TID.X ;  /* 0x00000000000a7919 */ /* 0x000e620000002100 */
[----:B------:R-:W-:Y:S01]  /*7780*/  IMAD.U32 R2, R2, -0x80000000, RZ ;  /* 0x8000000002027824 */ /* 0x000fe200078e00ff */
[----:B------:R-:W-:Y:S01]  /*7790*/  ISETP.GT.AND P2, PT, R15, RZ, PT ;  /* 0x000000ff0f00720c */ /* 0x000fe20003f44270 */
        /* <DEDUP_REMOVED lines=12> */
[----:B------:R-:W-:Y:S01]  /*7860*/  VOTEU.ANY UP0, P2 ;  /* 0x00000000003f7886 */ /* 0x000fe20001000100 */
        /* <DEDUP_REMOVED lines=16> */
[----:B-1----:R-:W-:Y:S01]  /*7970*/  LOP3.LUT P0, R9, R10, 0x1f, RZ, 0xc0, !PT ;  /* 0x0000001f0a097812 */ /* 0x002fe2000780c0ff */
        /* <DEDUP_REMOVED lines=12> */
[----:B------:R-:W-:-:S02]  /*7a40*/  @!P0 IMAD.MOV.U32 R11, RZ, RZ, 0x1 ;  /* 0x00000001ff0b8424 */ /* 0x000fc400078e00ff */
[-C--:B------:R-:W-:Y:S01]  /*7a50*/  FMUL R69, R69, R3.reuse ;  /* 0x0000000345457220 */ /* 0x080fe20000400000 */
[-C--:B------:R-:W-:Y:S01]  /*7a60*/  FMUL R68, R68, R3.reuse ;  /* 0x0000000344447220 */ /* 0x080fe20000400000 */
[-C--:B------:R-:W-:Y:S01]  /*7a70*/  FMUL R65, R65, R3.reuse ;  /* 0x0000000341417220 */ /* 0x080fe20000400000 */
[----:B------:R1:W-:Y:S01]  /*7a80*/  @!P0 SYNCS.ARRIVE.TRANS64.ART0 RZ, [R0+URZ+0x8], R11 ;  /* 0x0000080b00ff89a7 */ /* 0x0003e2000850003f */
[-C--:B------:R-:W-:Y:S01]  /*7a90*/  FMUL R64, R64, R3.reuse ;  /* 0x0000000340407220 */ /* 0x080fe20000400000 */
[-C--:B------:R-:W-:Y:S01]  /*7aa0*/  FMUL R61, R61, R3.reuse ;  /* 0x000000033d3d7220 */ /* 0x080fe20000400000 */
[-C--:B------:R-:W-:Y:S01]  /*7ab0*/  FMUL R60, R60, R3.reuse ;  /* 0x000000033c3c7220 */ /* 0x080fe20000400000 */
[-C--:B------:R-:W-:Y:S01]  /*7ac0*/  FMUL R57, R57, R3.reuse ;  /* 0x0000000339397220 */ /* 0x080fe20000400000 */
[-C--:B------:R-:W-:Y:S01]  /*7ad0*/  FMUL R56, R56, R3.reuse ;  /* 0x0000000338387220 */ /* 0x080fe20000400000 */
[-C--:B------:R-:W-:Y:S01]  /*7ae0*/  FMUL R53, R53, R3.reuse ;  /* 0x0000000335357220 */ /* 0x080fe20000400000 */
[-C--:B------:R-:W-:Y:S01]  /*7af0*/  FMUL R52, R52, R3.reuse ;  /* 0x0000000334347220 */ /* 0x080fe20000400000 */
[----:B------:R-:W2:Y:S01]  /*7b00*/  SYNCS.PHASECHK.TRANS64.TRYWAIT P0, [R0+URZ+0x20], R2 ;  /* 0x00002002000075a7 */ /* 0x000ea2000800017f */
[----:B------:R-:W-:Y:S01]  /*7b10*/  FMUL R49, R49, R3 ;  /* 0x0000000331317220 */ /* 0x000fe20000400000 */
[----:B-1----:R-:W-:-:S02]  /*7b20*/  VIADD R11, R0, 0x400 ;  /* 0x00000400000b7836 */ /* 0x002fc40000000000 */
        /* <DEDUP_REMOVED lines=10> */
[-C--:B------:R-:W-:Y:S01]  /*7bd0*/  FMUL R32, R32, R3.reuse ;  /* 0x0000000320207220 */ /* 0x080fe20000400000 */
[-C--:B------:R-:W-:Y:S01]  /*7be0*/  FMUL R29, R29, R3.reuse ;  /* 0x000000031d1d7220 */ /* 0x080fe20000400000 */
[----:B------:R-:W-:Y:S01]  /*7bf0*/  LOP3.LUT R11, R11, 0x4000000, RZ, 0xfc, !PT ;  /* 0x040000000b0b7812 */ /* 0x000fe200078efcff */
[-C--:B------:R-:W-:Y:S01]  /*7c00*/  FMUL R28, R28, R3.reuse ;  /* 0x000000031c1c7220 */ /* 0x080fe20000400000 */
[-C--:B------:R-:W-:Y:S01]  /*7c10*/  FMUL R25, R25, R3.reuse ;  /* 0x0000000319197220 */ /* 0x080fe20000400000 */
[----:B------:R-:W-:Y:S01]  /*7c20*/  FMUL R24, R24, R3 ;  /* 0x0000000318187220 */ /* 0x000fe20000400000 */
        /* <DEDUP_REMOVED lines=66> */
[----:B------:R-:W1:Y:S02]  /*8050*/  SYNCS.PHASECHK.TRANS64.TRYWAIT P0, [R0+URZ+0x20], R2 ;  /* 0x00002002000075a7 */ /* 0x000e64000800017f */
[----:B-1----:R-:W-:Y:S05]  /*8060*/  @!P0 BRA `(.L_x_20) ;  /* 0x0000001c00c88947 */ /* 0x002fea0003800000 */
.L_x_19:
[----:B------:R-:W-:Y:S01]  /*8070*/  WARPGROUP.ARRIVE ;  /* 0x00000000000079c5 */ /* 0x000fe20000000000 */
[----:B------:R-:W-:Y:S01]  /*8080*/  UMOV UR6, UR4 ;  /* 0x0000000400067c82 */ /* 0x000fe20008000000 */
[----:B------:R-:W-:Y:S01]  /*8090*/  UMOV UR7, 0x40000040 ;  /* 0x4000004000077882 */ /* 0x000fe20000000000 */
[----:B------:R-:W2:Y:S03]  /*80a0*/  LDL.LU.64 R160, [R1] ;  /* 0x0000000001a07983 */ /* 0x000ea60000300a00 */
[----:B------:R-:W-:Y:S01]  /*80b0*/  HGMMA.64x256x16.F32.BF16 R24, R232, gdesc[UR4].tnspB, R24, UP0, gsb0 ;  /* 0x43e00004e8187df0 */ /* 0x000fe2000b801818 */
[C---:B------:R-:W-:Y:S01]  /*80c0*/  IADD3 R2, R11.reuse, 0x80, RZ ;  /* 0x000000800b027810 */ /* 0x040fe20007ffe0ff */
[----:B------:R-:W2:Y:S03]  /*80d0*/  LDL.LU.64 R162, [R1+0x8] ;  /* 0x0000080001a27983 */ /* 0x000ea60000300a00 */
[----:B------:R-:W-:Y:S01]  /*80e0*/  R2UR UR4, R2 ;  /* 0x00000000020472ca */ /* 0x000fe200000e0000 */
[----:B------:R-:W-:Y:S01]  /*80f0*/  UMOV UR7, 0x40000040 ;  /* 0x4000004000077882 */ /* 0x000fe20000000000 */
[----:B------:R-:W3:Y:S01]  /*8100*/  LDL.LU.64 R156, [R1+0x10] ;  /* 0x00001000019c7983 */ /* 0x000ee20000300a00 */
[----:B------:R-:W-:-:S03]  /*8110*/  VIADD R2, R11, 0x100 ;  /* 0x000001000b027836 */ /* 0x000fc60000000000 */
[----:B------:R-:W3:Y:S04]  /*8120*/  LDL.LU.64 R158, [R1+0x18] ;  /* 0x00001800019e7983 */ /* 0x000ee80000300a00 */
[----:B------:R-:W4:Y:S03]  /*8130*/  LDL.LU.64 R152, [R1+0x20] ;  /* 0x0000200001987983 */ /* 0x000f260000300a00 */
[----:B------:R-:W-:Y:S01]  /*8140*/  UMOV UR6, UR4 ;  /* 0x0000000400067c82 */ /* 0x000fe20008000000 */
[----:B------:R-:W-:Y:S01]  /*8150*/  R2UR UR4, R2 ;  /* 0x00000000020472ca */ /* 0x000fe200000e0000 */
[----:B------:R-:W-:Y:S02]  /*8160*/  WARPGROUP.DEPBAR.LE gsb0, 0x0 ;  /* 0x00008000000079c5 */ /* 0x000fe40000010000 */
[----:B------:R-:W-:Y:S01]  /*8170*/  WARPGROUP.ARRIVE ;  /* 0x00000000000079c5 */ /* 0x000fe20000000000 */
[----:B------:R-:W4:Y:S01]  /*8180*/  LDL.LU.64 R154, [R1+0x28] ;  /* 0x00002800019a7983 */ /* 0x000f220000300a00 */
[----:B------:R-:W-:Y:S01]  /*8190*/  VIADD R2, R11, 0x180 ;  /* 0x000001800b027836 */ /* 0x000fe20000000000 */
[----:B------:R-:W-:Y:S01]  /*81a0*/  ISETP.NE.AND P0, PT, R9, RZ, PT ;  /* 0x000000ff0900720c */ /* 0x000fe20003f05270 */
[----:B------:R-:W-:Y:S01]  /*81b0*/  VIADD R15, R16, 0x10400 ;  /* 0x00010400100f7836 */ /* 0x000fe20000000000 */
[----:B-1----:R-:W1:Y:S05]  /*81c0*/  SHFL.BFLY PT, R3, R12, 0x1, 0x1f ;  /* 0x0c201f000c037f89 */ /* 0x002e6a00000e0000 */
[----:B------:R-:W-:Y:S01]  /*81d0*/  HGMMA.64x256x16.F32.BF16 R24, R228, gdesc[UR4].tnspB, R24, gsb0 ;  /* 0x43e00004e4187df0 */ /* 0x000fe20008001818 */
[----:B------:R-:W-:Y:S01]  /*81e0*/  UMOV UR6, UR4 ;  /* 0x0000000400067c82 */ /* 0x000fe20008000000 */
[----:B------:R-:W-:Y:S01]  /*81f0*/  UMOV UR7, 0x40000040 ;  /* 0x4000004000077882 */ /* 0x000fe20000000000 */
[----:B------:R-:W-:Y:S01]  /*8200*/  R2UR UR4, R2 ;  /* 0x00000000020472ca */ /* 0x000fe200000e0000 */
[----:B------:R-:W-:Y:S01]  /*8210*/  VIADD R2, R11, 0x200 ;  /* 0x000002000b027836 */ /* 0x000fe20000000000 */
[----:B------:R-:W-:Y:S01]  /*8220*/  SHF.R.U32.HI R14, RZ, 0x3, R15 ;  /* 0x00000003ff0e7819 */ /* 0x000fe2000001160f */
[----:B------:R-:W-:Y:S01]  /*8230*/  VIADD R22, R16, 0x10420 ;  /* 0x0001042010167836 */ /* 0x000fe20000000000 */
[----:B------:R-:W-:Y:S02]  /*8240*/  S2UR UR11, SR_CTAID.Y ;  /* 0x00000000000b79c3 */ /* 0x000fe40000002600 */
[----:B------:R-:W-:Y:S01]  /*8250*/  LOP3.LUT R14, R15, 0x70, R14, 0x78, !PT ;  /* 0x000000700f0e7812 */ /* 0x000fe200078e780e */
[----:B------:R-:W-:Y:S01]  /*8260*/  IMAD.MOV.U32 R15, RZ, RZ, RZ ;  /* 0x000000ffff0f7224 */ /* 0x000fe200078e00ff */
[----:B------:R-:W-:-:S04]  /*8270*/  SHF.R.U32.HI R23, RZ, 0x3, R22 ;  /* 0x00000003ff177819 */ /* 0x000fc80000011616 */
[----:B------:R-:W-:Y:S01]  /*8280*/  LOP3.LUT R22, R22, 0x70, R23, 0x78, !PT ;  /* 0x0000007016167812 */ /* 0x000fe200078e7817 */
[----:B------:R-:W-:Y:S01]  /*8290*/  IMAD.MOV.U32 R23, RZ, RZ, RZ ;  /* 0x000000ffff177224 */ /* 0x000fe200078e00ff */
[----:B------:R-:W-:Y:S01]  /*82a0*/  MOV R15, R14 ;  /* 0x0000000e000f7202 */ /* 0x000fe20000000f00 */
[----:B------:R-:W5:Y:S03]  /*82b0*/  S2UR UR10, SR_CTAID.X ;  /* 0x00000000000a79c3 */ /* 0x000f660000002500 */
[----:B------:R-:W-:Y:S01]  /*82c0*/  MOV R23, R22 ;  /* 0x0000001600177202 */ /* 0x000fe20000000f00 */
[----:B-1----:R-:W-:-:S04]  /*82d0*/  FADD R12, R3, R12 ;  /* 0x0000000c030c7221 */ /* 0x002fc80000000000 */
[----:B------:R-:W1:Y:S01]  /*82e0*/  S2UR UR12, SR_CTAID.Z ;  /* 0x00000000000c79c3 */ /* 0x000e620000002700 */
[----:B------:R-:W-:Y:S01]  /*82f0*/  SHFL.BFLY PT, R5, R12, 0x2, 0x1f ;  /* 0x0c401f000c057f89 */ /* 0x000fe200000e0000 */
[----:B-----5:R-:W-:Y:S01]  /*8300*/  USHF.L.U32 UR10, UR10, 0x7, URZ ;  /* 0x000000070a0a7899 */ /* 0x020fe2000800063f */
[----:B------:R-:W-:Y:S02]  /*8310*/  WARPGROUP.DEPBAR.LE gsb0, 0x0 ;  /* 0x00008000000079c5 */ /* 0x000fe40000010000 */
[----:B------:R-:W-:-:S06]  /*8320*/  WARPGROUP.ARRIVE ;  /* 0x00000000000079c5 */ /* 0x000fcc0000000000 */
[----:B------:R-:W-:Y:S01]  /*8330*/  HGMMA.64x256x16.F32.BF16 R24, R224, gdesc[UR4].tnspB, R24, gsb0 ;  /* 0x43e00004e0187df0 */ /* 0x000fe20008001818 */
[----:B------:R-:W-:Y:S01]  /*8340*/  UMOV UR6, UR4 ;  /* 0x0000000400067c82 */ /* 0x000fe20008000000 */
[----:B------:R-:W-:Y:S01]  /*8350*/  UMOV UR7, 0x40000040 ;  /* 0x4000004000077882 */ /* 0x000fe20000000000 */
[----:B------:R-:W-:Y:S01]  /*8360*/  R2UR UR4, R2 ;  /* 0x00000000020472ca */ /* 0x000fe200000e0000 */
[----:B------:R-:W-:Y:S01]  /*8370*/  VIADD R2, R11, 0x280 ;  /* 0x000002800b027836 */ /* 0x000fe20000000000 */
[----:B------:R-:W-:Y:S02]  /*8380*/  WARPGROUP.DEPBAR.LE gsb0, 0x0 ;  /* 0x00008000000079c5 */ /* 0x000fe40000010000 */
[----:B------:R-:W-:-:S15]  /*8390*/  WARPGROUP.ARRIVE ;  /* 0x00000000000079c5 */ /* 0x000fde0000000000 */
[----:B------:R-:W-:-:S06]  /*83a0*/  NOP ;  /* 0x0000000000007918 */ /* 0x000fcc0000000000 */
[----:B------:R-:W-:Y:S01]  /*83b0*/  HGMMA.64x256x16.F32.BF16 R24, R220, gdesc[UR4].tnspB, R24, gsb0 ;  /* 0x43e00004dc187df0 */ /* 0x000fe20008001818 */
[----:B------:R-:W-:Y:S01]  /*83c0*/  UMOV UR6, UR4 ;  /* 0x0000000400067c82 */ /* 0x000fe20008000000 */
[----:B------:R-:W-:Y:S01]  /*83d0*/  UMOV UR7, 0x40000040 ;  /* 0x4000004000077882 */ /* 0x000fe20000000000 */
[----:B------:R-:W-:Y:S02]  /*83e0*/  R2UR UR4, R2 ;  /* 0x00000000020472ca */ /* 0x000fe400000e0000 */
[C---:B------:R-:W-:Y:S01]  /*83f0*/  IADD3 R2, R11.reuse, 0x300, RZ ;  /* 0x000003000b027810 */ /* 0x040fe20007ffe0ff */
[----:B------:R-:W-:Y:S01]  /*8400*/  VIADD R11, R11, 0x380 ;  /* 0x000003800b0b7836 */ /* 0x000fe20000000000 */
[----:B------:R-:W-:Y:S02]  /*8410*/  WARPGROUP.DEPBAR.LE gsb0, 0x0 ;  /* 0x00008000000079c5 */ /* 0x000fe40000010000 */
[----:B------:R-:W-:-:S15]  /*8420*/  WARPGROUP.ARRIVE ;  /* 0x00000000000079c5 */ /* 0x000fde0000000000 */
[----:B------:R-:W-:-:S04]  /*8430*/  NOP ;  /* 0x0000000000007918 */ /* 0x000fc80000000000 */
[----:B------:R-:W-:Y:S01]  /*8440*/  HGMMA.64x256x16.F32.BF16 R24, R216, gdesc[UR4].tnspB, R24, gsb0 ;  /* 0x43e00004d8187df0 */ /* 0x000fe20008001818 */
[----:B------:R-:W-:Y:S01]  /*8450*/  UMOV UR6, UR4 ;  /* 0x0000000400067c82 */ /* 0x000fe20008000000 */
[----:B------:R-:W-:Y:S01]  /*8460*/  UMOV UR7, 0x40000040 ;  /* 0x4000004000077882 */ /* 0x000fe20000000000 */
[----:B------:R-:W-:Y:S01]  /*8470*/  R2UR UR4, R2 ;  /* 0x00000000020472ca */ /* 0x000fe200000e0000 */
[----:B------:R-:W-:Y:S02]  /*8480*/  WARPGROUP.DEPBAR.LE gsb0, 0x0 ;  /* 0x00008000000079c5 */ /* 0x000fe40000010000 */
[----:B--2---:R-:W-:-:S15]  /*8490*/  WARPGROUP.ARRIVE ;  /* 0x00000000000079c5 */ /* 0x004fde0000000000 */
[----:B------:R-:W-:-:S07]  /*84a0*/  NOP ;  /* 0x0000000000007918 */ /* 0x000fce0000000000 */
[----:B------:R-:W-:Y:S01]  /*84b0*/  HGMMA.64x256x16.F32.BF16 R24, R160, gdesc[UR4].tnspB, R24, gsb0 ;  /* 0x43e00004a0187df0 */ /* 0x000fe20008001818 */
[----:B------:R-:W-:Y:S01]  /*84c0*/  UMOV UR6, UR4 ;  /* 0x0000000400067c82 */ /* 0x000fe20008000000 */
[----:B------:R-:W-:Y:S01]  /*84d0*/  UMOV UR7, 0x40000040 ;  /* 0x4000004000077882 */ /* 0x000fe20000000000 */
[----:B------:R-:W-:Y:S02]  /*84e0*/  R2UR UR4, R11 ;  /* 0x000000000b0472ca */ /* 0x000fe400000e0000 */
[----:B------:R-:W2:Y:S02]  /*84f0*/  SHFL.BFLY PT, R11, R8, 0x1, 0x1f ;  /* 0x0c201f00080b7f89 */ /* 0x000ea400000e0000 */
[----:B--2---:R-:W-:Y:S01]  /*8500*/  FADD R13, R11, R8 ;  /* 0x000000080b0d7221 */ /* 0x004fe20000000000 */
[----:B------:R-:W-:Y:S02]  /*8510*/  WARPGROUP.DEPBAR.LE gsb0, 0x0 ;  /* 0x00008000000079c5 */ /* 0x000fe40000010000 */
[----:B---3--:R-:W-:Y:S01]  /*8520*/  WARPGROUP.ARRIVE ;  /* 0x00000000000079c5 */ /* 0x008fe20000000000 */
[----:B------:R-:W-:-:S15]  /*8530*/  IADD3 R162, P2, R14, 0x4000, RZ ;  /* 0x000040000ea27810 */ /* 0x000fde0007f5e0ff */
[----:B------:R-:W-:Y:S02]  /*8540*/  NOP ;  /* 0x0000000000007918 */ /* 0x000fe40000000000 */
[----:B------:R-:W-:Y:S01]  /*8550*/  HGMMA.64x256x16.F32.BF16 R24, R156, gdesc[UR4].tnspB, R24, gsb0 ;  /* 0x43e000049c187df0 */ /* 0x000fe20008001818 */
[----:B------:R-:W-:Y:S01]  /*8560*/  UMOV UR6, UR4 ;  /* 0x0000000400067c82 */ /* 0x000fe20008000000 */
[----:B------:R-:W-:Y:S01]  /*8570*/  UMOV UR7, 0x40000040 ;  /* 0x4000004000077882 */ /* 0x000fe20000000000 */
[----:B------:R-:W-:Y:S01]  /*8580*/  IMAD.X R163, RZ, RZ, RZ, P2 ;  /* 0x000000ffffa37224 */ /* 0x000fe200010e06ff */
[----:B------:R-:W-:Y:S01]  /*8590*/  IADD3 R164, P2, R22, 0x4000, RZ ;  /* 0x0000400016a47810 */ /* 0x000fe20007f5e0ff */
[----:B------:R-:W-:-:S03]  /*85a0*/  ULDC.64 UR4, c[0x0][0x208] ;  /* 0x0000820000047ab9 */ /* 0x000fc60000000a00 */
[----:B------:R-:W-:Y:S01]  /*85b0*/  MOV R162, R162 ;  /* 0x000000a200a27202 */ /* 0x000fe20000000f00 */
[----:B------:R-:W-:-:S05]  /*85c0*/  IMAD.X R165, RZ, RZ, RZ, P2 ;  /* 0x000000ffffa57224 */ /* 0x000fca00010e06ff */
[----:B------:R-:W-:Y:S01]  /*85d0*/  MOV R164, R164 ;  /* 0x000000a400a47202 */ /* 0x000fe20000000f00 */
[----:B------:R-:W-:Y:S02]  /*85e0*/  WARPGROUP.DEPBAR.LE gsb0, 0x0 ;  /* 0x00008000000079c5 */ /* 0x000fe40000010000 */
[----:B----4-:R-:W-:Y:S01]  /*85f0*/  WARPGROUP.ARRIVE ;  /* 0x00000000000079c5 */ /* 0x010fe20000000000 */
[----:B------:R-:W-:Y:S02]  /*8600*/  VIADD R156, R10, 0xffffff80 ;  /* 0xffffff800a9c7836 */ /* 0x000fe40000000000 */
[----:B------:R-:W-:-:S08]  /*8610*/  IMAD.MOV.U32 R157, RZ, RZ, -0x800000 ;  /* 0xff800000ff9d7424 */ /* 0x000fd000078e00ff */
[----:B------:R-:W-:Y:S03]  /*8620*/  HGMMA.64x256x16.F32.BF16 R24, R152, gdesc[UR4].tnspB, R24, gsb0 ;  /* 0x43e0000498187df0 */ /* 0x000fe60008001818 */
[----:B------:R-:W-:Y:S02]  /*8630*/  WARPGROUP.DEPBAR.LE gsb0, 0x0 ;  /* 0x00008000000079c5 */ /* 0x000fe40000010000 */
[C---:B------:R-:W-:Y:S01]  /*8640*/  VIADD R152, R16.reuse, 0x10440 ;  /* 0x0001044010987836 */ /* 0x040fe20000000000 */
[----:B------:R-:W-:-:S04]  /*8650*/  IADD3 R16, R16, 0x10460, RZ ;  /* 0x0001046010107810 */ /* 0x000fc80007ffe0ff */
[----:B------:R-:W-:Y:S02]  /*8660*/  SHF.R.U32.HI R21, RZ, 0x3, R16 ;  /* 0x00000003ff157819 */ /* 0x000fe40000011610 */
[----:B------:R-:W-:Y:S02]  /*8670*/  SHF.R.U32.HI R153, RZ, 0x3, R152 ;  /* 0x00000003ff997819 */ /* 0x000fe40000011698 */
[----:B------:R-:W-:Y:S02]  /*8680*/  LOP3.LUT R20, R16, 0x70, R21, 0x78, !PT ;  /* 0x0000007010147812 */ /* 0x000fe400078e7815 */
[----:B------:R-:W-:Y:S01]  /*8690*/  LOP3.LUT R152, R152, 0x70, R153, 0x78, !PT ;  /* 0x0000007098987812 */ /* 0x000fe200078e7899 */
[----:B------:R-:W2:Y:S01]  /*86a0*/  SHFL.BFLY PT, R16, R13, 0x2, 0x1f ;  /* 0x0c401f000d107f89 */ /* 0x000ea200000e0000 */
[----:B------:R-:W-:Y:S01]  /*86b0*/  IADD3 R2, P2, R20, 0x4000, RZ ;  /* 0x0000400014027810 */ /* 0x000fe20007f5e0ff */
[----:B------:R-:W-:Y:S01]  /*86c0*/  IMAD.MOV.U32 R153, RZ, RZ, RZ ;  /* 0x000000ffff997224 */ /* 0x000fe200078e00ff */
[----:B------:R-:W-:-:S02]  /*86d0*/  IADD3 R158, P3, R152, 0x4000, RZ ;  /* 0x00004000989e7810 */ /* 0x000fc40007f7e0ff */
[----:B------:R-:W-:Y:S01]  /*86e0*/  MOV R21, RZ ;  /* 0x000000ff00157202 */ /* 0x000fe20000000f00 */
[----:B------:R-:W-:Y:S01]  /*86f0*/  IMAD.X R3, RZ, RZ, RZ, P2 ;  /* 0x000000ffff037224 */ /* 0x000fe200010e06ff */
[----:B------:R-:W-:Y:S01]  /*8700*/  IADD3 R154, P2, R22, 0x8000, RZ ;  /* 0x00008000169a7810 */ /* 0x000fe20007f5e0ff */
[----:B------:R-:W-:Y:S01]  /*8710*/  IMAD.X R159, RZ, RZ, RZ, P3 ;  /* 0x000000ffff9f7224 */ /* 0x000fe200018e06ff */
[----:B------:R-:W-:Y:S02]  /*8720*/  IADD3 R8, P3, R14, 0x8000, RZ ;  /* 0x000080000e087810 */ /* 0x000fe40007f7e0ff */
[----:B------:R-:W-:Y:S01]  /*8730*/  MOV R160, R20 ;  /* 0x0000001400a07202 */ /* 0x000fe20000000f00 */
[----:B------:R-:W-:Y:S01]  /*8740*/  IMAD.X R155, RZ, RZ, RZ, P2 ;  /* 0x000000ffff9b7224 */ /* 0x000fe200010e06ff */
[C---:B------:R-:W-:Y:S01]  /*8750*/  FSETP.NE.AND P2, PT, R12.reuse, -R5, PT ;  /* 0x800000050c00720b */ /* 0x040fe20003f45000 */
[----:B------:R-:W-:Y:S01]  /*8760*/  FADD R21, R12, R5 ;  /* 0x000000050c157221 */ /* 0x000fe20000000000 */
[----:B------:R-:W-:-:S02]  /*8770*/  IADD3.X R9, RZ, RZ, RZ, P3, !PT ;  /* 0x000000ffff097210 */ /* 0x000fc40001ffe4ff */
[----:B------:R-:W-:Y:S02]  /*8780*/  MOV R158, R158 ;  /* 0x0000009e009e7202 */ /* 0x000fe40000000f00 */
[----:B------:R-:W-:Y:S02]  /*8790*/  MOV R159, R2 ;  /* 0x00000002009f7202 */ /* 0x000fe40000000f00 */
[----:B------:R-:W-:Y:S02]  /*87a0*/  MOV R2, R8 ;  /* 0x0000000800027202 */ /* 0x000fe40000000f00 */
[----:B------:R-:W-:Y:S02]  /*87b0*/  IADD3 R8, P3, R152, 0x8000, RZ ;  /* 0x0000800098087810 */ /* 0x000fe40007f7e0ff */
[----:B------:R-:W-:Y:S01]  /*87c0*/  LOP3.LUT R3, R156, 0xffff, RZ, 0xc0, !PT ;  /* 0x0000ffff9c037812 */ /* 0x000fe200078ec0ff */
[----:B------:R-:W3:Y:S01]  /*87d0*/  @P2 MUFU.LG2 R5, R21 ;  /* 0x0000001500052308 */ /* 0x000ee20000000c00 */
[----:B------:R-:W-:Y:S01]  /*87e0*/  IADD3 R10, P4, R20, 0x8000, RZ ;  /* 0x00008000140a7810 */ /* 0x000fe20007f9e0ff */
[----:B------:R-:W-:Y:S01]  /*87f0*/  IMAD.X R9, RZ, RZ, RZ, P3 ;  /* 0x000000ffff097224 */ /* 0x000fe200018e06ff */
[----:B------:R-:W-:-:S02]  /*8800*/  LEA.HI R3, R3, R156, RZ, 0x12 ;  /* 0x0000009c03037211 */ /* 0x000fc400078f90ff */
[----:B--2---:R-:W-:Y:S01]  /*8810*/  FSETP.NE.AND P3, PT, R13, -R16, PT ;  /* 0x800000100d00720b */ /* 0x004fe20003f65000 */
[----:B------:R-:W-:Y:S01]  /*8820*/  IMAD.X R11, RZ, RZ, RZ, P4 ;  /* 0x000000ffff0b7224 */ /* 0x000fe200020e06ff */
[----:B------:R-:W-:Y:S02]  /*8830*/  LOP3.LUT R3, R3, 0xfffc, RZ, 0xc0, !PT ;  /* 0x0000fffc03037812 */ /* 0x000fe400078ec0ff */
[----:B------:R-:W-:Y:S02]  /*8840*/  MOV R161, R152 ;  /* 0x0000009800a17202 */ /* 0x000fe40000000f00 */
[----:B------:R-:W-:Y:S01]  /*8850*/  MOV R153, R10 ;  /* 0x0000000a00997202 */ /* 0x000fe20000000f00 */
[----:B------:R-:W-:Y:S01]  /*8860*/  IMAD.MOV R163, RZ, RZ, -R3 ;  /* 0x000000ffffa37224 */ /* 0x000fe200078e0a03 */
[----:B------:R-:W-:Y:S01]  /*8870*/  IADD3 R10, P5, R22, 0xc000, RZ ;  /* 0x0000c000160a7810 */ /* 0x000fe20007fbe0ff */
[----:B------:R-:W-:Y:S01]  /*8880*/  FADD R22, R13, R16 ;  /* 0x000000100d167221 */ /* 0x000fe20000000000 */
[----:B------:R-:W-:Y:S01]  /*8890*/  MOV R3, R8 ;  /* 0x0000000800037202 */ /* 0x000fe20000000f00 */
[----:B---3--:R-:W-:Y:S01]  /*88a0*/  @P2 FFMA R5, R6, R7, R5 ;  /* 0x0000000706052223 */ /* 0x008fe20000000005 */
[----:B------:R-:W-:Y:S01]  /*88b0*/  IADD3 R8, P4, R14, 0xc000, RZ ;  /* 0x0000c0000e087810 */ /* 0x000fe20007f9e0ff */
[----:B------:R-:W-:Y:S01]  /*88c0*/  IMAD.X R11, RZ, RZ, RZ, P5 ;  /* 0x000000ffff0b7224 */ /* 0x000fe200028e06ff */
[----:B------:R-:W-:Y:S01]  /*88d0*/  MOV R154, R154 ;  /* 0x0000009a009a7202 */ /* 0x000fe20000000f00 */
[----:B------:R-:W-:Y:S01]  /*88e0*/  @P2 FMUL R157, R5, 0.69314718246459960938 ;  /* 0x3f317218059d2820 */ /* 0x000fe20000400000 */
[----:B------:R-:W2:Y:S01]  /*88f0*/  @P3 MUFU.LG2 R155, R22 ;  /* 0x00000016009b3308 */ /* 0x000ea20000000c00 */
[----:B------:R-:W-:Y:S01]  /*8900*/  FSEL R5, R22, 1, P3 ;  /* 0x3f80000016057808 */ /* 0x000fe20001800000 */
[----:B------:R-:W-:Y:S01]  /*8910*/  IMAD.X R9, RZ, RZ, RZ, P4 ;  /* 0x000000ffff097224 */ /* 0x000fe200020e06ff */
[----:B------:R-:W-:-:S02]  /*8920*/  PRMT R163, R163, 0x7710, RZ ;  /* 0x00007710a3a37816 */ /* 0x000fc400000000ff */
[----:B------:R-:W-:Y:S02]  /*8930*/  IADD3 R12, P6, R152, 0xc000, RZ ;  /* 0x0000c000980c7810 */ /* 0x000fe40007fde0ff */
[----:B------:R-:W-:Y:S01]  /*8940*/  MOV R152, R8 ;  /* 0x0000000800987202 */ /* 0x000fe20000000f00 */
[----:B------:R-:W3:Y:S01]  /*8950*/  MUFU.RCP R5, R5 ;  /* 0x0000000500057308 */ /* 0x000ee20000001000 */
[----:B------:R-:W-:Y:S01]  /*8960*/  IADD3 R163, R156, R163, RZ ;  /* 0x000000a39ca37210 */ /* 0x000fe20007ffe0ff */
[----:B------:R-:W-:Y:S01]  /*8970*/  IMAD.X R13, RZ, RZ, RZ, P6 ;  /* 0x000000ffff0d7224 */ /* 0x000fe200030e06ff */
[----:B------:R-:W-:Y:S01]  /*8980*/  FSEL R9, R21, 1, P2 ;  /* 0x3f80000015097808 */ /* 0x000fe20001000000 */
[----:B------:R-:W-:Y:S01]  /*8990*/  IMAD.MOV.U32 R156, RZ, RZ, -0x800000 ;  /* 0xff800000ff9c7424 */ /* 0x000fe200078e00ff */
[----:B------:R-:W-:Y:S02]  /*89a0*/  LOP3.LUT R14, R163, 0x80, RZ, 0xc0, !PT ;  /* 0x00000080a30e7812 */ /* 0x000fe400078ec0ff */
[----:B------:R-:W-:-:S02]  /*89b0*/  IADD3 R20, P4, R20, 0xc000, RZ ;  /* 0x0000c00014147810 */ /* 0x000fc40007f9e0ff */
[----:B------:R-:W4:Y:S01]  /*89c0*/  MUFU.RCP R9, R9 ;  /* 0x0000000900097308 */ /* 0x000f220000001000 */
[----:B------:R-:W-:Y:S01]  /*89d0*/  LEA.HI R14, R14, R163, RZ, 0x19 ;  /* 0x000000a30e0e7211 */ /* 0x000fe200078fc8ff */
[----:B--2---:R-:W-:Y:S01]  /*89e0*/  @P3 FFMA R4, R4, R7, R155 ;  /* 0x0000000704043223 */ /* 0x004fe2000000009b */
[----:B------:R-:W-:Y:S01]  /*89f0*/  @!P0 IMAD.MOV.U32 R7, RZ, RZ, 0x1 ;  /* 0x00000001ff078424 */ /* 0x000fe200078e00ff */
[----:B------:R-:W-:Y:S02]  /*8a00*/  MOV R19, R10 ;  /* 0x0000000a00137202 */ /* 0x000fe40000000f00 */
[----:B------:R-:W-:Y:S01]  /*8a10*/  LOP3.LUT R14, R14, 0xfe, RZ, 0xc0, !PT ;  /* 0x000000fe0e0e7812 */ /* 0x000fe200078ec0ff */
[----:B------:R2:W-:Y:S01]  /*8a20*/  @!P0 SYNCS.ARRIVE.TRANS64.ART0 RZ, [R0+URZ+0x28], R7 ;  /* 0x0000280700ff89a7 */ /* 0x0005e2000850003f */
[----:B---3--:R-:W-:Y:S01]  /*8a30*/  FMUL R11, R38, R5 ;  /* 0x00000005260b7220 */ /* 0x008fe20000400000 */
[----:B------:R-:W-:Y:S01]  /*8a40*/  IADD3.X R21, RZ, RZ, RZ, P4, !PT ;  /* 0x000000ffff157210 */ /* 0x000fe200027fe4ff */
[----:B------:R-:W-:Y:S01]  /*8a50*/  @P3 FMUL R156, R4, 0.69314718246459960938 ;  /* 0x3f317218049c3820 */ /* 0x000fe20000400000 */
[----:B------:R-:W-:-:S02]  /*8a60*/  IMAD.MOV R6, RZ, RZ, -R14 ;  /* 0x000000ffff067224 */ /* 0x000fc400078e0a0e */
[-C--:B------:R-:W-:Y:S01]  /*8a70*/  FMUL R26, R26, R5.reuse ;  /* 0x000000051a1a7220 */ /* 0x080fe20000400000 */
[----:B------:R-:W-:Y:S01]  /*8a80*/  FMUL R27, R27, R5 ;  /* 0x000000051b1b7220 */ /* 0x000fe20000400000 */
[----:B------:R-:W-:Y:S01]  /*8a90*/  MOV R16, R12 ;  /* 0x0000000c00107202 */ /* 0x000fe20000000f00 */
[-C--:B------:R-:W-:Y:S01]  /*8aa0*/  FMUL R46, R46, R5.reuse ;  /* 0x000000052e2e7220 */ /* 0x080fe20000400000 */
[----:B------:R-:W-:Y:S01]  /*8ab0*/  PRMT R6, R6, 0x7710, RZ ;  /* 0x0000771006067816 */ /* 0x000fe200000000ff */
[-C--:B--2---:R-:W-:Y:S01]  /*8ac0*/  FMUL R7, R30, R5.reuse ;  /* 0x000000051e077220 */ /* 0x084fe20000400000 */
[----:B------:R-:W-:Y:S01]  /*8ad0*/  FMUL R30, R31, R5 ;  /* 0x000000051f1e7220 */ /* 0x000fe20000400000 */
[-C--:B----4-:R-:W-:Y:S01]  /*8ae0*/  FMUL R8, R32, R9.reuse ;  /* 0x0000000920087220 */ /* 0x090fe20000400000 */
[----:B------:R-:W-:Y:S01]  /*8af0*/  FMUL R33, R33, R9 ;  /* 0x0000000921217220 */ /* 0x000fe20000400000 */
[----:B------:R-:W-:Y:S01]  /*8b00*/  FMUL R32, R39, R5 ;  /* 0x0000000527207220 */ /* 0x000fe20000400000 */
[----:B------:R-:W-:Y:S01]  /*8b10*/  IMAD.IADD R163, R163, 0x1, R6 ;  /* 0x00000001a3a37824 */ /* 0x000fe200078e0206 */
[----:B------:R-:W-:Y:S01]  /*8b20*/  F2FP.BF16.F32.PACK_AB R7, R30, R7 ;  /* 0x000000071e07723e */ /* 0x000fe200000010ff */
[-C--:B------:R-:W-:Y:S01]  /*8b30*/  FMUL R6, R28, R9.reuse ;  /* 0x000000091c067220 */ /* 0x080fe20000400000 */
[----:B------:R-:W2:Y:S01]  /*8b40*/  LDC.64 R30, c[0x0][0x260] ;  /* 0x00009800ff1e7b82 */ /* 0x000ea20000000a00 */
[-C--:B------:R-:W-:Y:S01]  /*8b50*/  FMUL R29, R29, R9.reuse ;  /* 0x000000091d1d7220 */ /* 0x080fe20000400000 */
[-C--:B------:R-:W-:Y:S01]  /*8b60*/  FMUL R4, R24, R9.reuse ;  /* 0x0000000918047220 */ /* 0x080fe20000400000 */
[----:B------:R-:W-:Y:S01]  /*8b70*/  FMUL R25, R25, R9 ;  /* 0x0000000919197220 */ /* 0x000fe20000400000 */
[----:B------:R-:W-:Y:S01]  /*8b80*/  MOV R155, R20 ;  /* 0x00000014009b7202 */ /* 0x000fe20000000f00 */
[-C--:B------:R-:W-:Y:S01]  /*8b90*/  FMUL R10, R36, R9.reuse ;  /* 0x00000009240a7220 */ /* 0x080fe20000400000 */
[----:B------:R-:W-:Y:S01]  /*8ba0*/  F2FP.BF16.F32.PACK_AB R8, R33, R8 ;  /* 0x000000082108723e */ /* 0x000fe200000010ff */
[----:B------:R-:W-:Y:S01]  /*8bb0*/  FMUL R37, R37, R9 ;  /* 0x0000000925257220 */ /* 0x000fe20000400000 */
[----:B------:R-:W-:Y:S01]  /*8bc0*/  F2FP.BF16.F32.PACK_AB R11, R32, R11 ;  /* 0x0000000b200b723e */ /* 0x000fe200000010ff */
        /* <DEDUP_REMOVED lines=56> */
[----:B------:R-:W1:Y:S01]  /*8f50*/  LDC.64 R32, c[0x0][0x268] ;  /* 0x00009a00ff207b82 */ /* 0x000e620000000a00 */
        /* <DEDUP_REMOVED lines=57> */
[----:B------:R-:W-:-:S02]  /*92f0*/  F2FP.BF16.F32.PACK_AB R4, R25, R4 ;  /* 0x000000041904723e */ /* 0x000fc400000010ff */
[----:B------:R-:W-:Y:S02]  /*9300*/  F2FP.BF16.F32.PACK_AB R5, R27, R26 ;  /* 0x0000001a1b05723e */ /* 0x000fe400000010ff */
[----:B------:R-:W-:Y:S01]  /*9310*/  F2FP.BF16.F32.PACK_AB R6, R29, R6 ;  /* 0x000000061d06723e */ /* 0x000fe200000010ff */
[----:B------:R-:W-:Y:S01]  /*9320*/  BAR.SYNC.DEFER_BLOCKING 0x1, 0x100 ;  /* 0x0044000000007b1d */ /* 0x000fe20000010000 */
[----:B------:R-:W-:Y:S01]  /*9330*/  F2FP.BF16.F32.PACK_AB R9, R34, R9 ;  /* 0x000000092209723e */ /* 0x000fe200000010ff */
[----:B--2---:R-:W-:Y:S01]  /*9340*/  IMAD.WIDE.U32 R34, R30, UR11, RZ ;  /* 0x0000000b1e227c25 */ /* 0x004fe2000f8e00ff */
[----:B------:R-:W-:Y:S02]  /*9350*/  F2FP.BF16.F32.PACK_AB R10, R37, R10 ;  /* 0x0000000a250a723e */ /* 0x000fe400000010ff */
[----:B------:R-:W-:Y:S01]  /*9360*/  F2FP.BF16.F32.PACK_AB R13, R36, R13 ;  /* 0x0000000d240d723e */ /* 0x000fe200000010ff */
[----:B------:R-:W-:Y:S02]  /*9370*/  IMAD R35, R31, UR11, R35 ;  /* 0x0000000b1f237c24 */ /* 0x000fe4000f8e0223 */
[----:B------:R-:W2:Y:S01]  /*9380*/  LDC.64 R36, c[0x0][0x240] ;  /* 0x00009000ff247b82 */ /* 0x000ea20000000a00 */
[----:B------:R-:W-:-:S02]  /*9390*/  PRMT R163, R163, 0x8880, RZ ;  /* 0x00008880a3a37816 */ /* 0x000fc400000000ff */
[----:B------:R-:W-:Y:S02]  /*93a0*/  F2FP.BF16.F32.PACK_AB R12, R49, R12 ;  /* 0x0000000c310c723e */ /* 0x000fe400000010ff */
[----:B------:R-:W-:Y:S02]  /*93b0*/  F2FP.BF16.F32.PACK_AB R14, R53, R14 ;  /* 0x0000000e350e723e */ /* 0x000fe400000010ff */
[----:B------:R-:W-:Y:S02]  /*93c0*/  F2FP.BF16.F32.PACK_AB R20, R57, R20 ;  /* 0x000000143914723e */ /* 0x000fe400000010ff */
[----:B------:R-:W-:Y:S02]  /*93d0*/  F2FP.BF16.F32.PACK_AB R21, R38, R21 ;  /* 0x000000152615723e */ /* 0x000fe400000010ff */
[----:B------:R-:W-:Y:S02]  /*93e0*/  F2FP.BF16.F32.PACK_AB R22, R61, R22 ;  /* 0x000000163d16723e */ /* 0x000fe400000010ff */
[----:B------:R-:W-:-:S02]  /*93f0*/  F2FP.BF16.F32.PACK_AB R24, R65, R24 ;  /* 0x000000184118723e */ /* 0x000fc400000010ff */
[----:B------:R-:W-:Y:S01]  /*9400*/  F2FP.BF16.F32.PACK_AB R25, R67, R66 ;  /* 0x000000424319723e */ /* 0x000fe200000010ff */
[----:B------:R3:W-:Y:S01]  /*9410*/  STSM.16.M88.4 [R15], R4 ;  /* 0x000000040f007844 */ /* 0x0007e20000000200 */
[----:B------:R-:W-:Y:S02]  /*9420*/  F2FP.BF16.F32.PACK_AB R26, R69, R68 ;  /* 0x00000044451a723e */ /* 0x000fe400000010ff */
[----:B------:R-:W-:Y:S01]  /*9430*/  F2FP.BF16.F32.PACK_AB R27, R71, R70 ;  /* 0x00000046471b723e */ /* 0x000fe200000010ff */
[----:B------:R4:W-:Y:S01]  /*9440*/  STSM.16.M88.4 [R23], R8 ;  /* 0x0000000817007844 */ /* 0x0009e20000000200 */
[----:B------:R-:W-:Y:S02]  /*9450*/  F2FP.BF16.F32.PACK_AB R28, R73, R28 ;  /* 0x0000001c491c723e */ /* 0x000fe400000010ff */
[----:B------:R-:W-:Y:S02]  /*9460*/  F2FP.BF16.F32.PACK_AB R29, R75, R74 ;  /* 0x0000004a4b1d723e */ /* 0x000fe400000010ff */
[----:B------:R-:W-:-:S02]  /*9470*/  F2FP.BF16.F32.PACK_AB R30, R77, R76 ;  /* 0x0000004c4d1e723e */ /* 0x000fc400000010ff */
[----:B------:R-:W-:Y:S02]  /*9480*/  F2FP.BF16.F32.PACK_AB R31, R79, R78 ;  /* 0x0000004e4f1f723e */ /* 0x000fe400000010ff */
[----:B------:R-:W-:Y:S02]  /*9490*/  F2FP.BF16.F32.PACK_AB R104, R105, R104 ;  /* 0x000000686968723e */ /* 0x000fe400000010ff */
[----:B------:R-:W-:Y:S02]  /*94a0*/  F2FP.BF16.F32.PACK_AB R112, R113, R112 ;  /* 0x000000707170723e */ /* 0x000fe400000010ff */
[----:B---3--:R-:W-:Y:S02]  /*94b0*/  F2FP.BF16.F32.PACK_AB R4, R41, R40 ;  /* 0x000000282904723e */ /* 0x008fe400000010ff */
[----:B------:R-:W-:Y:S02]  /*94c0*/  F2FP.BF16.F32.PACK_AB R5, R43, R42 ;  /* 0x0000002a2b05723e */ /* 0x000fe400000010ff */
[----:B------:R-:W-:-:S02]  /*94d0*/  F2FP.BF16.F32.PACK_AB R6, R45, R44 ;  /* 0x0000002c2d06723e */ /* 0x000fc400000010ff */
[----:B------:R-:W-:Y:S02]  /*94e0*/  F2FP.BF16.F32.PACK_AB R7, R47, R46 ;  /* 0x0000002e2f07723e */ /* 0x000fe400000010ff */
[----:B------:R-:W-:Y:S02]  /*94f0*/  F2FP.BF16.F32.PACK_AB R15, R55, R54 ;  /* 0x00000036370f723e */ /* 0x000fe400000010ff */
[----:B----4-:R-:W-:Y:S01]  /*9500*/  F2FP.BF16.F32.PACK_AB R23, R63, R62 ;  /* 0x0000003e3f17723e */ /* 0x010fe200000010ff */
[----:B------:R1:W-:Y:S01]  /*9510*/  STSM.16.M88.4 [R161], R4 ;  /* 0x00000004a1007844 */ /* 0x0003e20000000200 */
[----:B------:R-:W-:Y:S02]  /*9520*/  F2FP.BF16.F32.PACK_AB R8, R81, R80 ;  /* 0x000000505108723e */ /* 0x000fe400000010ff */
[----:B------:R-:W-:Y:S01]  /*9530*/  F2FP.BF16.F32.PACK_AB R9, R83, R82 ;  /* 0x000000525309723e */ /* 0x000fe200000010ff */
[----:B------:R3:W-:Y:S01]  /*9540*/  STSM.16.M88.4 [R160], R12 ;  /* 0x0000000ca0007844 */ /* 0x0007e20000000200 */
[----:B------:R-:W-:-:S02]  /*9550*/  F2FP.BF16.F32.PACK_AB R10, R85, R84 ;  /* 0x00000054550a723e */ /* 0x000fc400000010ff */
[----:B------:R-:W-:Y:S01]  /*9560*/  F2FP.BF16.F32.PACK_AB R11, R87, R86 ;  /* 0x00000056570b723e */ /* 0x000fe200000010ff */
[----:B------:R4:W-:Y:S01]  /*9570*/  STSM.16.M88.4 [R162], R20 ;  /* 0x00000014a2007844 */ /* 0x0009e20000000200 */
[----:B------:R-:W-:Y:S02]  /*9580*/  F2FP.BF16.F32.PACK_AB R105, R107, R106 ;  /* 0x0000006a6b69723e */ /* 0x000fe400000010ff */
[----:B------:R-:W-:Y:S01]  /*9590*/  F2FP.BF16.F32.PACK_AB R120, R121, R120 ;  /* 0x000000787978723e */ /* 0x000fe200000010ff */
[----:B------:R-:W-:Y:S01]  /*95a0*/  STSM.16.M88.4 [R164], R24 ;  /* 0x00000018a4007844 */ /* 0x000fe20000000200 */
[----:B------:R-:W-:Y:S02]  /*95b0*/  F2FP.BF16.F32.PACK_AB R113, R115, R114 ;  /* 0x000000727371723e */ /* 0x000fe400000010ff */
[----:B------:R-:W-:Y:S01]  /*95c0*/  F2FP.BF16.F32.PACK_AB R106, R109, R108 ;  /* 0x0000006c6d6a723e */ /* 0x000fe200000010ff */
[----:B-1----:R-:W-:Y:S01]  /*95d0*/  IMAD.WIDE.U32 R4, R32, UR12, R34 ;  /* 0x0000000c20047c25 */ /* 0x002fe2000f8e0022 */
[----:B------:R-:W-:Y:S01]  /*95e0*/  MOV R6, R163 ;  /* 0x000000a300067202 */ /* 0x000fe20000000f00 */
[----:B------:R-:W-:Y:S01]  /*95f0*/  STSM.16.M88.4 [R158], R28 ;  /* 0x0000001c9e007844 */ /* 0x000fe20000000200 */
[----:B------:R-:W-:-:S02]  /*9600*/  F2FP.BF16.F32.PACK_AB R7, R103, R102 ;  /* 0x000000666707723e */ /* 0x000fc400000010ff */
[----:B---3--:R-:W-:Y:S01]  /*9610*/  F2FP.BF16.F32.PACK_AB R12, R89, R88 ;  /* 0x00000058590c723e */ /* 0x008fe200000010ff */
[----:B------:R-:W-:Y:S01]  /*9620*/  IMAD R6, R6, 0x8, R17 ;  /* 0x0000000806067824 */ /* 0x000fe200078e0211 */
[----:B------:R1:W-:Y:S01]  /*9630*/  STSM.16.M88.4 [R159], R8 ;  /* 0x000000089f007844 */ /* 0x0003e20000000200 */
[----:B----4-:R-:W-:Y:S01]  /*9640*/  IMAD R22, R33, UR12, R5 ;  /* 0x0000000c21167c24 */ /* 0x010fe2000f8e0205 */
[----:B------:R-:W3:Y:S01]  /*9650*/  LDC R23, c[0x0][0x210] ;  /* 0x00008400ff177b82 */ /* 0x000ee20000000800 */
[----:B------:R-:W-:Y:S01]  /*9660*/  VIADD R21, R6, UR10 ;  /* 0x0000000a06157c36 */ /* 0x000fe20008000000 */
[----:B------:R-:W-:Y:S01]  /*9670*/  F2FP.BF16.F32.PACK_AB R13, R91, R90 ;  /* 0x0000005a5b0d723e */ /* 0x000fe200000010ff */
[----:B------:R-:W-:Y:S01]  /*9680*/  VIADD R17, R17, UR10 ;  /* 0x0000000a11117c36 */ /* 0x000fe20008000000 */
[----:B------:R-:W-:Y:S02]  /*9690*/  F2FP.BF16.F32.PACK_AB R14, R93, R92 ;  /* 0x0000005c5d0e723e */ /* 0x000fe400000010ff */
[----:B------:R-:W-:-:S02]  /*96a0*/  IADD3 R20, P0, R21, R4, RZ ;  /* 0x0000000415147210 */ /* 0x000fc40007f1e0ff */
[----:B------:R-:W-:Y:S02]  /*96b0*/  F2FP.BF16.F32.PACK_AB R15, R95, R94 ;  /* 0x0000005e5f0f723e */ /* 0x000fe400000010ff */
[----:B------:R-:W-:Y:S02]  /*96c0*/  F2FP.BF16.F32.PACK_AB R4, R97, R96 ;  /* 0x000000606104723e */ /* 0x000fe400000010ff */
[----:B------:R-:W-:Y:S01]  /*96d0*/  F2FP.BF16.F32.PACK_AB R5, R99, R98 ;  /* 0x000000626305723e */ /* 0x000fe200000010ff */
[----:B------:R-:W-:Y:S01]  /*96e0*/  STSM.16.M88.4 [R2], R12 ;  /* 0x0000000c02007844 */ /* 0x000fe20000000200 */
[----:B-1----:R-:W-:Y:S01]  /*96f0*/  LEA.HI.X.SX32 R10, R21, R22, 0x1, P0 ;  /* 0x00000016150a7211 */ /* 0x002fe200000f0eff */
[----:B------:R-:W-:Y:S01]  /*9700*/  VIADD R8, R17, 0x8 ;  /* 0x0000000811087836 */ /* 0x000fe20000000000 */
[----:B--2---:R-:W-:Y:S02]  /*9710*/  LEA R9, P0, R20, R36, 0x2 ;  /* 0x0000002414097211 */ /* 0x004fe400078010ff */
[----:B------:R-:W-:-:S02]  /*9720*/  F2FP.BF16.F32.PACK_AB R6, R101, R100 ;  /* 0x000000646506723e */ /* 0x000fc400000010ff */
[----:B------:R-:W-:Y:S02]  /*9730*/  LEA.HI.X R10, R20, R37, R10, 0x2, P0 ;  /* 0x00000025140a7211 */ /* 0x000fe400000f140a */
[----:B------:R-:W-:Y:S01]  /*9740*/  F2FP.BF16.F32.PACK_AB R107, R111, R110 ;  /* 0x0000006e6f6b723e */ /* 0x000fe200000010ff */
[----:B------:R-:W-:Y:S01]  /*9750*/  STSM.16.M88.4 [R154], R4 ;  /* 0x000000049a007844 */ /* 0x000fe20000000200 */
[-C--:B---3--:R-:W-:Y:S02]  /*9760*/  ISETP.GE.OR P0, PT, R17, R23.reuse, P1 ;  /* 0x000000171100720c */ /* 0x088fe40000f06670 */
[----:B------:R-:W-:Y:S01]  /*9770*/  ISETP.GE.OR P1, PT, R8, R23, P1 ;  /* 0x000000170800720c */ /* 0x000fe20000f26670 */
[----:B------:R-:W-:Y:S01]  /*9780*/  SHFL.IDX PT, R4, R9, RZ, 0x1c1f ;  /* 0x001c1fff09047589 */ /* 0x000fe200000e0000 */
[----:B------:R-:W-:Y:S02]  /*9790*/  F2FP.BF16.F32.PACK_AB R128, R129, R128 ;  /* 0x000000808180723e */ /* 0x000fe400000010ff */
[----:B------:R-:W-:Y:S01]  /*97a0*/  F2FP.BF16.F32.PACK_AB R121, R123, R122 ;  /* 0x0000007a7b79723e */ /* 0x000fe200000010ff */
[----:B------:R-:W1:Y:S01]  /*97b0*/  SHFL.IDX PT, R5, R10, RZ, 0x1c1f ;  /* 0x001c1fff0a057589 */ /* 0x000e6200000e0000 */
[----:B------:R-:W-:-:S02]  /*97c0*/  F2FP.BF16.F32.PACK_AB R114, R117, R116 ;  /* 0x000000747572723e */ /* 0x000fc400000010ff */
[----:B------:R-:W-:Y:S01]  /*97d0*/  F2FP.BF16.F32.PACK_AB R115, R119, R118 ;  /* 0x000000767773723e */ /* 0x000fe200000010ff */
[----:B------:R-:W-:Y:S01]  /*97e0*/  SHFL.IDX PT, R6, R9, 0x1, 0x1c1f ;  /* 0x003c1f0009067f89 */ /* 0x000fe200000e0000 */
[----:B------:R-:W-:Y:S02]  /*97f0*/  F2FP.BF16.F32.PACK_AB R136, R137, R136 ;  /* 0x000000888988723e */ /* 0x000fe400000010ff */
[----:B------:R-:W-:Y:S01]  /*9800*/  F2FP.BF16.F32.PACK_AB R129, R131, R130 ;  /* 0x000000828381723e */ /* 0x000fe200000010ff */
[----:B------:R-:W2:Y:S01]  /*9810*/  SHFL.IDX PT, R7, R10, 0x1, 0x1c1f ;  /* 0x003c1f000a077f89 */ /* 0x000ea200000e0000 */
        /* <DEDUP_REMOVED lines=8> */
[----:B------:R3:W-:Y:S01]  /*98a0*/  STSM.16.M88.4 [R152], R120 ;  /* 0x0000007898007844 */ /* 0x0007e20000000200 */
[----:B------:R-:W-:Y:S02]  /*98b0*/  F2FP.BF16.F32.PACK_AB R138, R141, R140 ;  /* 0x0000008c8d8a723e */ /* 0x000fe400000010ff */
[----:B------:R-:W-:Y:S01]  /*98c0*/  F2FP.BF16.F32.PACK_AB R139, R143, R142 ;  /* 0x0000008e8f8b723e */ /* 0x000fe200000010ff */
[----:B------:R3:W-:Y:S01]  /*98d0*/  STSM.16.M88.4 [R19], R128 ;  /* 0x0000008013007844 */ /* 0x0007e20000000200 */
[----:B------:R-:W-:-:S02]  /*98e0*/  F2FP.BF16.F32.PACK_AB R145, R147, R146 ;  /* 0x000000929391723e */ /* 0x000fc400000010ff */
[----:B------:R-:W-:Y:S01]  /*98f0*/  F2FP.BF16.F32.PACK_AB R146, R149, R148 ;  /* 0x000000949592723e */ /* 0x000fe200000010ff */
[----:B------:R3:W-:Y:S01]  /*9900*/  STSM.16.M88.4 [R16], R136 ;  /* 0x0000008810007844 */ /* 0x0007e20000000200 */
[----:B------:R-:W-:-:S03]  /*9910*/  F2FP.BF16.F32.PACK_AB R147, R151, R150 ;  /* 0x000000969793723e */ /* 0x000fc600000010ff */
[----:B-1----:R3:W-:Y:S04]  /*9920*/  @!P0 STG.E desc[UR4][R4.64], R157 ;  /* 0x0000009d04008986 */ /* 0x0027e8000c101904 */
[----:B--2---:R3:W-:Y:S04]  /*9930*/  @!P1 STG.E desc[UR4][R6.64], R156 ;  /* 0x0000009c06009986 */ /* 0x0047e8000c101904 */
[----:B------:R3:W-:Y:S01]  /*9940*/  STSM.16.M88.4 [R155], R144 ;  /* 0x000000909b007844 */ /* 0x0007e20000000200 */
[----:B------:R1:W-:Y:S06]  /*9950*/  MEMBAR.ALL.CTA ;  /* 0x0000000000007992 */ /* 0x0003ec0000008000 */
[----:B-1----:R-:W1:Y:S02]  /*9960*/  FENCE.VIEW.ASYNC.S ;  /* 0x00000000000073c6 */ /* 0x002e640000000000 */
[----:B-1----:R-:W-:Y:S06]  /*9970*/  BAR.ARV 0x1, 0x120 ;  /* 0x0044800000007b1d */ /* 0x002fec0000002000 */
[----:B------:R-:W-:-:S13]  /*9980*/  ISETP.NE.AND P0, PT, R18, 0x4, PT ;  /* 0x000000041200780c */ /* 0x000fda0003f05270 */
[----:B---3--:R-:W-:Y:S05]  /*9990*/  @P0 EXIT ;  /* 0x000000000000094d */ /* 0x008fea0003800000 */
[----:B------:R-:W1:Y:S08]  /*99a0*/  LDC.64 R2, c[0x0][0x198] ;  /* 0x00006600ff027b82 */ /* 0x000e700000000a00 */
[----:B------:R-:W-:Y:S01]  /*99b0*/  BAR.SYNC.DEFER_BLOCKING 0x1, 0x120 ;  /* 0x0044800000007b1d */ /* 0x000fe20000010000 */
[----:B------:R-:W-:-:S05]  /*99c0*/  R2UR UR14, R0 ;  /* 0x00000000000e72ca */ /* 0x000fca00000e0000 */
[----:B------:R-:W-:Y:S01]  /*99d0*/  UMOV UR9, URZ ;  /* 0x0000003f00097c82 */ /* 0x000fe20008000000 */
[----:B------:R-:W-:-:S07]  /*99e0*/  UMOV UR4, 0x40 ;  /* 0x0000004000047882 */ /* 0x000fce0000000000 */
[----:B------:R-:W-:Y:S02]  /*99f0*/  UIADD3 UR8, UR14, 0x10400, URZ ;  /* 0x000104000e087890 */ /* 0x000fe4000fffe03f */
[----:B------:R-:W-:Y:S02]  /*9a00*/  UIADD3 UR5, UR14, 0x14400, URZ ;  /* 0x000144000e057890 */ /* 0x000fe4000fffe03f */
[----:B------:R-:W-:Y:S02]  /*9a10*/  UIADD3 UR13, UR14, 0x18400, URZ ;  /* 0x000184000e0d7890 */ /* 0x000fe4000fffe03f */
[----:B------:R-:W-:Y:S01]  /*9a20*/  UIADD3 UR14, UR14, 0x1c400, URZ ;  /* 0x0001c4000e0e7890 */ /* 0x000fe2000fffe03f */
[----:B-1----:R-:W-:-:S04]  /*9a30*/  IADD3 R0, P0, R2, 0x1f0, RZ ;  /* 0x000001f002007810 */ /* 0x002fc80007f1e0ff */
[----:B------:R-:W-:Y:S02]  /*9a40*/  IADD3.X R2, RZ, R3, RZ, P0, !PT ;  /* 0x00000003ff027210 */ /* 0x000fe400007fe4ff */
[----:B------:R-:W-:Y:S02]  /*9a50*/  R2UR UR6, R0 ;  /* 0x00000000000672ca */ /* 0x000fe400000e0000 */
[----:B------:R-:W-:-:S13]  /*9a60*/  R2UR UR7, R2 ;  /* 0x00000000020772ca */ /* 0x000fda00000e0000 */
[----:B------:R1:W-:Y:S02]  /*9a70*/  UTMASTG.4D [UR8], [UR6], desc[URZ] ;  /* 0x00003f08060073b5 */ /* 0x0003e40008019000 */
[----:B-1----:R-:W-:Y:S01]  /*9a80*/  UMOV UR8, UR5 ;  /* 0x0000000500087c82 */ /* 0x002fe20008000000 */
[----:B------:R-:W-:Y:S01]  /*9a90*/  UMOV UR9, UR4 ;  /* 0x0000000400097c82 */ /* 0x000fe20008000000 */
[----:B------:R-:W-:Y:S01]  /*9aa0*/  UMOV UR4, 0x80 ;  /* 0x0000008000047882 */ /* 0x000fe20000000000 */
[----:B------:R1:W-:Y:S02]  /*9ab0*/  UTMASTG.4D [UR8], [UR6], desc[URZ] ;  /* 0x00003f08060073b5 */ /* 0x0003e40008019000 */
[----:B-1----:R-:W-:Y:S01]  /*9ac0*/  UMOV UR8, UR13 ;  /* 0x0000000d00087c82 */ /* 0x002fe20008000000 */
[----:B------:R-:W-:Y:S01]  /*9ad0*/  UMOV UR9, UR4 ;  /* 0x0000000400097c82 */ /* 0x000fe20008000000 */
[----:B------:R-:W-:Y:S01]  /*9ae0*/  UMOV UR4, 0xc0 ;  /* 0x000000c000047882 */ /* 0x000fe20000000000 */
[----:B------:R1:W-:Y:S02]  /*9af0*/  UTMASTG.4D [UR8], [UR6], desc[URZ] ;  /* 0x00003f08060073b5 */ /* 0x0003e40008019000 */
[----:B-1----:R-:W-:Y:S01]  /*9b00*/  UMOV UR8, UR14 ;  /* 0x0000000e00087c82 */ /* 0x002fe20008000000 */
[----:B------:R-:W-:-:S02]  /*9b10*/  UMOV UR9, UR4 ;  /* 0x0000000400097c82 */ /* 0x000fc40008000000 */
[----:B------:R1:W-:Y:S01]  /*9b20*/  UTMASTG.4D [UR8], [UR6], desc[URZ] ;  /* 0x00003f08060073b5 */ /* 0x0003e20008019000 */
[----:B------:R0:W-:Y:S01]  /*9b30*/  UTMACMDFLUSH ;  /* 0x00000000000079b7 */ /* 0x0001e20000000000 */
[----:B------:R-:W-:-:S04]  /*9b40*/  DEPBAR.LE SB0, 0x0 ;  /* 0x000080000000791a */ /* 0x000fc80000000000 */
[----:B-1----:R-:W-:Y:S05]  /*9b50*/  EXIT ;  /* 0x000000000000794d */ /* 0x002fea0003800000 */
.L_x_2:
[----:B-1----:R-:W-:Y:S02]  /*9b60*/  IMAD.U32 R5, RZ, RZ, UR49 ;  /* 0x00000031ff057e24 */ /* 0x002fe4000f8e00ff */
[----:B------:R-:W-:Y:S02]  /*9b70*/  IMAD.MOV.U32 R2, RZ, RZ, -0x80000000 ;  /* 0x80000000ff027424 */ /* 0x000fe400078e00ff */
[----:B------:R-:W-:-:S04]  /*9b80*/  IMAD.MOV.U32 R3, RZ, RZ, -0x80000000 ;  /* 0x80000000ff037424 */ /* 0x000fc800078e00ff */
[----:B------:R1:W2:Y:S03]  /*9b90*/  SYNCS.PHASECHK.TRANS64.TRYWAIT P0, [R5+URZ+0x18], R3 ;  /* 0x00001803050075a7 */ /* 0x0002a6000800017f */
[----:B--2---:R-:W-:Y:S05]  /*9ba0*/  @!P0 NANOSLEEP.SYNCS 0x989680 ;  /* 0x009896800000895d */ /* 0x004fea0003900000 */
[----:B------:R-:W2:Y:S02]  /*9bb0*/  @!P0 SYNCS.PHASECHK.TRANS64 P0, [R5+URZ+0x18], R3 ;  /* 0x00001803050085a7 */ /* 0x000ea4000800007f */
[----:B--2---:R-:W-:Y:S05]  /*9bc0*/  @!P0 BRA `(.L_x_2) ;  /* 0xfffffffc00e48947 */ /* 0x004fea000383ffff */
[----:B------:R-:W-:Y:S05]  /*9bd0*/  BRA `(.L_x_21) ;  /* 0xffffff6800347947 */ /* 0x000fea000383ffff */
.L_x_3:
[----:B-1----:R-:W-:Y:S01]  /*9be0*/  IMAD.U32 R5, RZ, RZ, UR49 ;  /* 0x00000031ff057e24 */ /* 0x002fe2000f8e00ff */
[----:B------:R-:W-:Y:S01]  /*9bf0*/  MOV R2, 0x80000000 ;  /* 0x8000000000027802 */ /* 0x000fe20000000f00 */
[----:B------:R-:W-:-:S04]  /*9c00*/  IMAD.MOV.U32 R3, RZ, RZ, -0x80000000 ;  /* 0x80000000ff037424 */ /* 0x000fc800078e00ff */
[----:B------:R1:W2:Y:S03]  /*9c10*/  SYNCS.PHASECHK.TRANS64.TRYWAIT P0, [R5+URZ+0x8], R3 ;  /* 0x00000803050075a7 */ /* 0x0002a6000800017f */
[----:B--2---:R-:W-:Y:S05]  /*9c20*/  @!P0 NANOSLEEP.SYNCS 0x989680 ;  /* 0x009896800000895d */ /* 0x004fea0003900000 */
[----:B------:R-:W2:Y:S02]  /*9c30*/  @!P0 SYNCS.PHASECHK.TRANS64 P0, [R5+URZ+0x8], R3 ;  /* 0x00000803050085a7 */ /* 0x000ea4000800007f */
[----:B--2---:R-:W-:Y:S05]  /*9c40*/  @!P0 BRA `(.L_x_3) ;  /* 0xfffffffc00e48947 */ /* 0x004fea000383ffff */
[----:B------:R-:W-:Y:S05]  /*9c50*/  BRA `(.L_x_22) ;  /* 0xffffff6c00687947 */ /* 0x000fea000383ffff */
.L_x_5:
[----:B------:R-:W-:-:S04]  /*9c60*/  IMAD.U32 R2, R4, -0x80000000, RZ ;  /* 0x8000000004027824 */ /* 0x000fc800078e00ff */
[----:B------:R-:W-:-:S07]  /*9c70*/  IMAD.MOV.U32 R3, RZ, RZ, R2 ;  /* 0x000000ffff037224 */ /* 0x000fce00078e0002 */
.L_x_23:
[----:B--2---:R-:W-:-:S04]  /*9c80*/  IMAD.U32 R9, RZ, RZ, UR49 ;  /* 0x00000031ff097e24 */ /* 0x004fc8000f8e00ff */
[----:B------:R2:W3:Y:S03]  /*9c90*/  SYNCS.PHASECHK.TRANS64.TRYWAIT P0, [R9+URZ+0x18], R3 ;  /* 0x00001803090075a7 */ /* 0x0004e6000800017f */
[----:B---3--:R-:W-:Y:S05]  /*9ca0*/  @!P0 NANOSLEEP.SYNCS 0x989680 ;  /* 0x009896800000895d */ /* 0x008fea0003900000 */
[----:B------:R-:W3:Y:S02]  /*9cb0*/  @!P0 SYNCS.PHASECHK.TRANS64 P0, [R9+URZ+0x18], R3 ;  /* 0x00001803090085a7 */ /* 0x000ee4000800007f */
[----:B---3--:R-:W-:Y:S05]  /*9cc0*/  @!P0 BRA `(.L_x_23) ;  /* 0xfffffffc00ec8947 */ /* 0x008fea000383ffff */
[----:B------:R-:W-:Y:S05]  /*9cd0*/  BRA `(.L_x_24) ;  /* 0xffffff7000887947 */ /* 0x000fea000383ffff */
.L_x_6:
[----:B------:R-:W-:-:S07]  /*9ce0*/  MOV R3, R2 ;  /* 0x0000000200037202 */ /* 0x000fce0000000f00 */
.L_x_25:
[----:B-1----:R-:W-:-:S04]  /*9cf0*/  IMAD.U32 R5, RZ, RZ, UR49 ;  /* 0x00000031ff057e24 */ /* 0x002fc8000f8e00ff */
[----:B------:R1:W2:Y:S03]  /*9d00*/  SYNCS.PHASECHK.TRANS64.TRYWAIT P1, [R5+URZ+0x28], R3 ;  /* 0x00002803050075a7 */ /* 0x0002a6000802017f */
[----:B--2---:R-:W-:Y:S05]  /*9d10*/  @!P1 NANOSLEEP.SYNCS 0x989680 ;  /* 0x009896800000995d */ /* 0x004fea0003900000 */
[----:B------:R-:W2:Y:S02]  /*9d20*/  @!P1 SYNCS.PHASECHK.TRANS64 P1, [R5+URZ+0x28], R3 ;  /* 0x00002803050095a7 */ /* 0x000ea4000802007f */
[----:B--2---:R-:W-:Y:S05]  /*9d30*/  @!P1 BRA `(.L_x_25) ;  /* 0xfffffffc00ec9947 */ /* 0x004fea000383ffff */
[----:B------:R-:W-:Y:S05]  /*9d40*/  BRA `(.L_x_26) ;  /* 0xffffff7400847947 */ /* 0x000fea000383ffff */
.L_x_8:
[----:B------:R-:W-:-:S07]  /*9d50*/  IMAD.MOV.U32 R3, RZ, RZ, R2 ;  /* 0x000000ffff037224 */ /* 0x000fce00078e0002 */
.L_x_27:
[----:B-1----:R-:W-:-:S04]  /*9d60*/  IMAD.U32 R5, RZ, RZ, UR49 ;  /* 0x00000031ff057e24 */ /* 0x002fc8000f8e00ff */
[----:B------:R1:W2:Y:S03]  /*9d70*/  SYNCS.PHASECHK.TRANS64.TRYWAIT P0, [R5+URZ+0x28], R3 ;  /* 0x00002803050075a7 */ /* 0x0002a6000800017f */
[----:B--2---:R-:W-:Y:S05]  /*9d80*/  @!P0 NANOSLEEP.SYNCS 0x989680 ;  /* 0x009896800000895d */ /* 0x004fea0003900000 */
[----:B------:R-:W2:Y:S02]  /*9d90*/  @!P0 SYNCS.PHASECHK.TRANS64 P0, [R5+URZ+0x28], R3 ;  /* 0x00002803050085a7 */ /* 0x000ea4000800007f */
[----:B--2---:R-:W-:Y:S05]  /*9da0*/  @!P0 BRA `(.L_x_27) ;  /* 0xfffffffc00ec8947 */ /* 0x004fea000383ffff */
[----:B------:R-:W-:Y:S05]  /*9db0*/  BRA `(.L_x_28) ;  /* 0xffffff7800907947 */ /* 0x000fea000383ffff */
.L_x_9:
[----:B------:R-:W-:-:S07]  /*9dc0*/  IMAD.MOV.U32 R3, RZ, RZ, R2 ;  /* 0x000000ffff037224 */ /* 0x000fce00078e0002 */
.L_x_29:
[----:B-1----:R-:W-:-:S04]  /*9dd0*/  MOV R5, UR49 ;  /* 0x0000003100057c02 */ /* 0x002fc80008000f00 */
[----:B------:R1:W2:Y:S03]  /*9de0*/  SYNCS.PHASECHK.TRANS64.TRYWAIT P0, [R5+URZ+0x28], R3 ;  /* 0x00002803050075a7 */ /* 0x0002a6000800017f */
[----:B--2---:R-:W-:Y:S05]  /*9df0*/  @!P0 NANOSLEEP.SYNCS 0x989680 ;  /* 0x009896800000895d */ /* 0x004fea0003900000 */
[----:B------:R-:W2:Y:S02]  /*9e00*/  @!P0 SYNCS.PHASECHK.TRANS64 P0, [R5+URZ+0x28], R3 ;  /* 0x00002803050085a7 */ /* 0x000ea4000800007f */
[----:B--2---:R-:W-:Y:S05]  /*9e10*/  @!P0 BRA `(.L_x_29) ;  /* 0xfffffffc00ec8947 */ /* 0x004fea000383ffff */
[----:B------:R-:W-:Y:S05]  /*9e20*/  BRA `(.L_x_30) ;  /* 0xffffff7c00987947 */ /* 0x000fea000383ffff */
.L_x_10:
[----:B-1----:R1:W2:Y:S02]  /*9e30*/  SYNCS.PHASECHK.TRANS64.TRYWAIT P0, [R0+URZ], RZ ;  /* 0x000000ff000075a7 */ /* 0x0022a4000800017f */
[----:B--2---:R-:W-:Y:S05]  /*9e40*/  @!P0 NANOSLEEP.SYNCS 0x989680 ;  /* 0x009896800000895d */ /* 0x004fea0003900000 */
[----:B------:R-:W2:Y:S02]  /*9e50*/  @!P0 SYNCS.PHASECHK.TRANS64 P0, [R0+URZ], RZ ;  /* 0x000000ff000085a7 */ /* 0x000ea4000800007f */
[----:B--2---:R-:W-:Y:S05]  /*9e60*/  @!P0 BRA `(.L_x_10) ;  /* 0xfffffffc00f08947 */ /* 0x004fea000383ffff */
[----:B------:R-:W-:Y:S05]  /*9e70*/  BRA `(.L_x_31) ;  /* 0xffffff8000047947 */ /* 0x000fea000383ffff */
.L_x_12:
[----:B--2---:R2:W3:Y:S02]  /*9e80*/  SYNCS.PHASECHK.TRANS64.TRYWAIT P0, [R0+URZ+0x10], RZ ;  /* 0x000010ff000075a7 */ /* 0x0044e4000800017f */
[----:B---3--:R-:W-:Y:S05]  /*9e90*/  @!P0 NANOSLEEP.SYNCS 0x989680 ;  /* 0x009896800000895d */ /* 0x008fea0003900000 */
[----:B------:R-:W3:Y:S02]  /*9ea0*/  @!P0 SYNCS.PHASECHK.TRANS64 P0, [R0+URZ+0x10], RZ ;  /* 0x000010ff000085a7 */ /* 0x000ee4000800007f */
[----:B---3--:R-:W-:Y:S05]  /*9eb0*/  @!P0 BRA `(.L_x_12) ;  /* 0xfffffffc00f08947 */ /* 0x008fea000383ffff */
[----:B------:R-:W-:Y:S05]  /*9ec0*/  BRA `(.L_x_11) ;  /* 0xffffff8000347947 */ /* 0x000fea000383ffff */
.L_x_15:
[----:B------:R-:W-:-:S07]  /*9ed0*/  IMAD.MOV.U32 R4, RZ, RZ, R5 ;  /* 0x000000ffff047224 */ /* 0x000fce00078e0005 */
.L_x_32:
[----:B-1----:R1:W2:Y:S02]  /*9ee0*/  SYNCS.PHASECHK.TRANS64.TRYWAIT P2, [R0+URZ+0x10], R5 ;  /* 0x00001005000075a7 */ /* 0x0022a4000804017f */
[----:B--2---:R-:W-:Y:S05]  /*9ef0*/  @!P2 NANOSLEEP.SYNCS 0x989680 ;  /* 0x009896800000a95d */ /* 0x004fea0003900000 */
[----:B------:R-:W2:Y:S02]  /*9f00*/  @!P2 SYNCS.PHASECHK.TRANS64 P2, [R0+URZ+0x10], R5 ;  /* 0x000010050000a5a7 */ /* 0x000ea4000804007f */
[----:B--2---:R-:W-:Y:S05]  /*9f10*/  @!P2 BRA `(.L_x_32) ;  /* 0xfffffffc00f0a947 */ /* 0x004fea000383ffff */
[----:B------:R-:W-:Y:S05]  /*9f20*/  BRA `(.L_x_14) ;  /* 0xffffffb800347947 */ /* 0x000fea000383ffff */
.L_x_17:
[----:B------:R-:W-:-:S07]  /*9f30*/  IMAD.MOV.U32 R4, RZ, RZ, R5 ;  /* 0x000000ffff047224 */ /* 0x000fce00078e0005 */
.L_x_33:
[----:B-1----:R1:W2:Y:S02]  /*9f40*/  SYNCS.PHASECHK.TRANS64.TRYWAIT P2, [R0+URZ+0x20], R5 ;  /* 0x00002005000075a7 */ /* 0x0022a4000804017f */
[----:B--2---:R-:W-:Y:S05]  /*9f50*/  @!P2 NANOSLEEP.SYNCS 0x989680 ;  /* 0x009896800000a95d */ /* 0x004fea0003900000 */
[----:B------:R-:W2:Y:S02]  /*9f60*/  @!P2 SYNCS.PHASECHK.TRANS64 P2, [R0+URZ+0x20], R5 ;  /* 0x000020050000a5a7 */ /* 0x000ea4000804007f */
[----:B--2---:R-:W-:Y:S05]  /*9f70*/  @!P2 BRA `(.L_x_33) ;  /* 0xfffffffc00f0a947 */ /* 0x004fea000383ffff */
[----:B------:R-:W-:Y:S05]  /*9f80*/  BRA `(.L_x_16) ;  /* 0xffffffbc00b07947 */ /* 0x000fea000383ffff */
.L_x_20:
[----:B------:R-:W-:-:S07]  /*9f90*/  IMAD.MOV.U32 R3, RZ, RZ, R2 ;  /* 0x000000ffff037224 */ /* 0x000fce00078e0002 */
.L_x_34:
[----:B-1----:R1:W2:Y:S02]  /*9fa0*/  SYNCS.PHASECHK.TRANS64.TRYWAIT P0, [R0+URZ+0x20], R3 ;  /* 0x00002003000075a7 */ /* 0x0022a4000800017f */
[----:B--2---:R-:W-:Y:S05]  /*9fb0*/  @!P0 NANOSLEEP.SYNCS 0x989680 ;  /* 0x009896800000895d */ /* 0x004fea0003900000 */
[----:B------:R-:W2:Y:S02]  /*9fc0*/  @!P0 SYNCS.PHASECHK.TRANS64 P0, [R0+URZ+0x20], R3 ;  /* 0x00002003000085a7 */ /* 0x000ea4000800007f */
[----:B--2---:R-:W-:Y:S05]  /*9fd0*/  @!P0 BRA `(.L_x_34) ;  /* 0xfffffffc00f08947 */ /* 0x004fea000383ffff */
[----:B------:R-:W-:Y:S05]  /*9fe0*/  BRA `(.L_x_19) ;  /* 0xffffffe000207947 */ /* 0x000fea000383ffff */
.L_x_35:
[----:B------:R-:W-:-:S00]  /*9ff0*/  BRA `(.L_x_35) ;  /* 0xfffffffc00fc7947 */ /* 0x000fc0000383ffff */
[----:B------:R-:W-:-:S00]  /*a000*/  NOP ;  /* 0x0000000000007918 */ /* 0x000fc00000000000 */
[----:B------:R-:W-:-:S00]  /*a010*/  NOP ;  /* 0x0000000000007918 */ /* 0x000fc00000000000 */
[----:B------:R-:W-:-:S00]  /*a020*/  NOP ;  /* 0x0000000000007918 */ /* 0x000fc00000000000 */
[----:B------:R-:W-:-:S00]  /*a030*/  NOP ;  /* 0x0000000000007918 */ /* 0x000fc00000000000 */
[----:B------:R-:W-:-:S00]  /*a040*/  NOP ;  /* 0x0000000000007918 */ /* 0x000fc00000000000 */
[----:B------:R-:W-:-:S00]  /*a050*/  NOP ;  /* 0x0000000000007918 */ /* 0x000fc00000000000 */
[----:B------:R-:W-:-:S00]  /*a060*/  NOP ;  /* 0x0000000000007918 */ /* 0x000fc00000000000 */
[----:B------:R-:W-:-:S00]  /*a070*/  NOP ;  /* 0x0000000000007918 */ /* 0x000fc00000000000 */
.L_x_36:


//--------------------- .nv.shared.kernel_cutlass_kernel_flash_attncuteflash_fwd_sm90FlashAttentionForwardSm90_object_at__tensor0000o12561211101213_tensor0000o25611101213_tensor0000o25611101213_tensor0000o12561211101213_te_0 --------------------------
	.section	.nv.shared.kernel_cutlass_kernel_flash_attncuteflash_fwd_sm90FlashAttentionForwardSm90_object_at__tensor0000o12561211101213_tensor0000o25611101213_tensor0000o25611101213_tensor0000o12561211101213_te_0,"aw",@nobits
	.sectionflags	@""
	.align	1024
	.zero		1024


//--------------------- .nv.shared.reserved.0     --------------------------
	.section	.nv.shared.reserved.0,"aw",@nobits
	.weak		__nv_reservedSMEM_offset_0_alias
	.size		__nv_reservedSMEM_offset_0_alias, 0, 0
	.other		__nv_reservedSMEM_offset_0_alias,@"STO_CUDA_RESERVED_SHARED STV_DEFAULT"
__nv_reservedSMEM_offset_0_alias:
	.zero		0


//--------------------- .nv.constant0.kernel_cutlass_kernel_flash_attncuteflash_fwd_sm90FlashAttentionForwardSm90_object_at__tensor0000o12561211101213_tensor0000o25611101213_tensor0000o25611101213_tensor0000o12561211101213_te_0 --------------------------
	.section	.nv.constant0.kernel_cutlass_kernel_flash_attncuteflash_fwd_sm90FlashAttentionForwardSm90_object_at__tensor0000o12561211101213_tensor0000o25611101213_tensor0000o25611101213_tensor0000o12561211101213_te_0,"a",@progbits
	.sectionflags	@""
	.align	4
.nv.constant0.kernel_cutlass_kernel_flash_attncuteflash_fwd_sm90FlashAttentionForwardSm90_object_at__tensor0000o12561211101213_tensor0000o25611101213_tensor0000o25611101213_tensor0000o12561211101213_te_0:
	.zero		1184


//--------------------- SYMBOLS --------------------------

	.type		.nv.reservedSmem.offset0,@object
	.size		.nv.reservedSmem.offset0,0x4
